//
// Generated by NVIDIA NVVM Compiler
//
// Compiler Build ID: CL-36424714
// Cuda compilation tools, release 13.0, V13.0.88
// Based on NVVM 20.0.0
//

.version 9.0
.target sm_100
.address_size 64

	// .globl	_Z10randomMovePiiiiy
.global .align 4 .b8 precalc_xorwow_matrix[102400];
.global .align 4 .b8 precalc_xorwow_offset_matrix[102400];
.global .align 4 .b8 mrg32k3aM1[2304];
.global .align 4 .b8 mrg32k3aM2[2304];
.global .align 4 .b8 mrg32k3aM1SubSeq[2016];
.global .align 4 .b8 mrg32k3aM2SubSeq[2016];
.global .align 4 .b8 mrg32k3aM1Seq[2304];
.global .align 4 .b8 mrg32k3aM2Seq[2304];
.const .align 8 .b8 __cr_lgamma_table[72];

.visible .entry _Z10randomMovePiiiiy(
	.param .u64 .ptr .align 1 _Z10randomMovePiiiiy_param_0,
	.param .u32 _Z10randomMovePiiiiy_param_1,
	.param .u32 _Z10randomMovePiiiiy_param_2,
	.param .u32 _Z10randomMovePiiiiy_param_3,
	.param .u64 _Z10randomMovePiiiiy_param_4
)
{
	.reg .pred 	%p<6>;
	.reg .b32 	%r<37>;
	.reg .b64 	%rd<8>;

	ld.param.u64 	%rd4, [_Z10randomMovePiiiiy_param_0];
	ld.param.u32 	%r6, [_Z10randomMovePiiiiy_param_1];
	ld.param.u32 	%r7, [_Z10randomMovePiiiiy_param_2];
	ld.param.u32 	%r8, [_Z10randomMovePiiiiy_param_3];
	ld.param.u64 	%rd5, [_Z10randomMovePiiiiy_param_4];
	mov.u32 	%r9, %ctaid.x;
	mov.u32 	%r10, %ntid.x;
	mul.lo.s32 	%r11, %r9, %r10;
	mov.u32 	%r12, %tid.x;
	neg.s32 	%r13, %r12;
	setp.ne.s32 	%p1, %r11, %r13;
	@%p1 bra 	$L__BB0_8;
	cvt.u32.u64 	%r14, %rd5;
	xor.b32  	%r15, %r14, -1429050551;
	mul.lo.s32 	%r16, %r15, 1099087573;
	{ .reg .b32 tmp; mov.b64 {tmp, %r17}, %rd5; }
	xor.b32  	%r18, %r17, -136515619;
	add.s32 	%r19, %r16, 123456789;
	add.s32 	%r20, %r16, 5783321;
	shr.u32 	%r21, %r19, 2;
	xor.b32  	%r22, %r21, %r19;
	shl.b32 	%r23, %r20, 4;
	shl.b32 	%r24, %r22, 1;
	xor.b32  	%r25, %r23, %r24;
	xor.b32  	%r26, %r25, %r20;
	xor.b32  	%r27, %r26, %r22;
	mad.lo.s32 	%r28, %r18, -1703105765, %r16;
	add.s32 	%r29, %r28, %r27;
	add.s32 	%r30, %r29, 6977678;
	rem.u32 	%r1, %r30, %r8;
	cvta.to.global.u64 	%rd1, %rd4;
	mov.u32 	%r35, %r1;
$L__BB0_2:
	mul.lo.s32 	%r31, %r35, %r7;
	mul.wide.s32 	%rd6, %r31, 4;
	add.s64 	%rd2, %rd1, %rd6;
	ld.global.u32 	%r32, [%rd2];
	setp.ne.s32 	%p2, %r32, 0;
	@%p2 bra 	$L__BB0_7;
	mov.u32 	%r36, %r7;
$L__BB0_4:
	setp.lt.s32 	%p3, %r36, 1;
	@%p3 bra 	$L__BB0_7;
	add.s32 	%r4, %r36, -1;
	mul.wide.u32 	%rd7, %r36, 4;
	add.s64 	%rd3, %rd2, %rd7;
	ld.global.u32 	%r34, [%rd3+-4];
	setp.ne.s32 	%p5, %r34, 0;
	mov.u32 	%r36, %r4;
	@%p5 bra 	$L__BB0_4;
	st.global.u32 	[%rd3+-4], %r6;
	bra.uni 	$L__BB0_8;
$L__BB0_7:
	add.s32 	%r33, %r35, 1;
	rem.s32 	%r35, %r33, %r8;
	setp.ne.s32 	%p4, %r35, %r1;
	@%p4 bra 	$L__BB0_2;
$L__BB0_8:
	ret;

}
	// .globl	_Z13lookaheadMovePiiii
.visible .entry _Z13lookaheadMovePiiii(
	.param .u64 .ptr .align 1 _Z13lookaheadMovePiiii_param_0,
	.param .u32 _Z13lookaheadMovePiiii_param_1,
	.param .u32 _Z13lookaheadMovePiiii_param_2,
	.param .u32 _Z13lookaheadMovePiiii_param_3
)
{
	.reg .pred 	%p<203>;
	.reg .b32 	%r<703>;
	.reg .b64 	%rd<153>;

	ld.param.u64 	%rd6, [_Z13lookaheadMovePiiii_param_0];
	ld.param.u32 	%r184, [_Z13lookaheadMovePiiii_param_1];
	ld.param.u32 	%r185, [_Z13lookaheadMovePiiii_param_2];
	ld.param.u32 	%r186, [_Z13lookaheadMovePiiii_param_3];
	cvta.to.global.u64 	%rd1, %rd6;
	mov.u32 	%r187, %ctaid.x;
	mov.u32 	%r188, %ntid.x;
	mul.lo.s32 	%r189, %r187, %r188;
	mov.u32 	%r190, %tid.x;
	neg.s32 	%r191, %r190;
	setp.ne.s32 	%p1, %r189, %r191;
	@%p1 bra 	$L__BB1_73;
	sub.s32 	%r1, 3, %r184;
	setp.lt.s32 	%p2, %r185, 1;
	mov.b32 	%r631, 0;
	mov.b32 	%r630, -1;
	@%p2 bra 	$L__BB1_15;
	and.b32  	%r2, %r185, 7;
	setp.lt.u32 	%p3, %r185, 8;
	mov.b32 	%r630, -1;
	mov.b32 	%r631, 0;
	mov.u32 	%r624, %r631;
	@%p3 bra 	$L__BB1_5;
	and.b32  	%r624, %r185, 2147483640;
	mov.b32 	%r630, -1;
	mov.b32 	%r631, 0;
	mov.u32 	%r614, %r631;
$L__BB1_4:
	.pragma "nounroll";
	mul.lo.s32 	%r199, %r614, %r186;
	add.s32 	%r200, %r199, %r614;
	mul.wide.s32 	%rd7, %r200, 4;
	add.s64 	%rd8, %rd1, %rd7;
	ld.global.u32 	%r201, [%rd8];
	setp.eq.s32 	%p4, %r201, %r1;
	setp.ne.s32 	%p5, %r201, %r1;
	setp.eq.s32 	%p6, %r201, 0;
	selp.b32 	%r202, %r200, %r630, %p5;
	selp.b32 	%r203, %r202, %r630, %p6;
	selp.u32 	%r204, 1, 0, %p4;
	add.s32 	%r205, %r631, %r204;
	add.s32 	%r206, %r199, %r186;
	add.s32 	%r207, %r614, %r206;
	add.s32 	%r208, %r207, 1;
	cvt.s64.s32 	%rd9, %r206;
	cvt.s64.s32 	%rd10, %r614;
	add.s64 	%rd11, %rd9, %rd10;
	shl.b64 	%rd12, %rd11, 2;
	add.s64 	%rd13, %rd1, %rd12;
	ld.global.u32 	%r209, [%rd13+4];
	setp.eq.s32 	%p7, %r209, %r1;
	setp.ne.s32 	%p8, %r209, %r1;
	setp.eq.s32 	%p9, %r209, 0;
	selp.b32 	%r210, %r208, %r203, %p8;
	selp.b32 	%r211, %r210, %r203, %p9;
	selp.u32 	%r212, 1, 0, %p7;
	add.s32 	%r213, %r205, %r212;
	add.s32 	%r214, %r206, %r186;
	add.s32 	%r215, %r614, %r214;
	add.s32 	%r216, %r215, 2;
	cvt.s64.s32 	%rd14, %r214;
	add.s64 	%rd15, %rd14, %rd10;
	shl.b64 	%rd16, %rd15, 2;
	add.s64 	%rd17, %rd1, %rd16;
	ld.global.u32 	%r217, [%rd17+8];
	setp.eq.s32 	%p10, %r217, %r1;
	setp.ne.s32 	%p11, %r217, %r1;
	setp.eq.s32 	%p12, %r217, 0;
	selp.b32 	%r218, %r216, %r211, %p11;
	selp.b32 	%r219, %r218, %r211, %p12;
	selp.u32 	%r220, 1, 0, %p10;
	add.s32 	%r221, %r213, %r220;
	add.s32 	%r222, %r214, %r186;
	add.s32 	%r223, %r614, %r222;
	add.s32 	%r224, %r223, 3;
	cvt.s64.s32 	%rd18, %r222;
	add.s64 	%rd19, %rd18, %rd10;
	shl.b64 	%rd20, %rd19, 2;
	add.s64 	%rd21, %rd1, %rd20;
	ld.global.u32 	%r225, [%rd21+12];
	setp.eq.s32 	%p13, %r225, %r1;
	setp.ne.s32 	%p14, %r225, %r1;
	setp.eq.s32 	%p15, %r225, 0;
	selp.b32 	%r226, %r224, %r219, %p14;
	selp.b32 	%r227, %r226, %r219, %p15;
	selp.u32 	%r228, 1, 0, %p13;
	add.s32 	%r229, %r221, %r228;
	add.s32 	%r230, %r222, %r186;
	add.s32 	%r231, %r614, %r230;
	add.s32 	%r232, %r231, 4;
	cvt.s64.s32 	%rd22, %r230;
	add.s64 	%rd23, %rd22, %rd10;
	shl.b64 	%rd24, %rd23, 2;
	add.s64 	%rd25, %rd1, %rd24;
	ld.global.u32 	%r233, [%rd25+16];
	setp.eq.s32 	%p16, %r233, %r1;
	setp.ne.s32 	%p17, %r233, %r1;
	setp.eq.s32 	%p18, %r233, 0;
	selp.b32 	%r234, %r232, %r227, %p17;
	selp.b32 	%r235, %r234, %r227, %p18;
	selp.u32 	%r236, 1, 0, %p16;
	add.s32 	%r237, %r229, %r236;
	add.s32 	%r238, %r230, %r186;
	add.s32 	%r239, %r614, %r238;
	add.s32 	%r240, %r239, 5;
	cvt.s64.s32 	%rd26, %r238;
	add.s64 	%rd27, %rd26, %rd10;
	shl.b64 	%rd28, %rd27, 2;
	add.s64 	%rd29, %rd1, %rd28;
	ld.global.u32 	%r241, [%rd29+20];
	setp.eq.s32 	%p19, %r241, %r1;
	setp.ne.s32 	%p20, %r241, %r1;
	setp.eq.s32 	%p21, %r241, 0;
	selp.b32 	%r242, %r240, %r235, %p20;
	selp.b32 	%r243, %r242, %r235, %p21;
	selp.u32 	%r244, 1, 0, %p19;
	add.s32 	%r245, %r237, %r244;
	add.s32 	%r246, %r238, %r186;
	add.s32 	%r247, %r614, %r246;
	add.s32 	%r248, %r247, 6;
	cvt.s64.s32 	%rd30, %r246;
	add.s64 	%rd31, %rd30, %rd10;
	shl.b64 	%rd32, %rd31, 2;
	add.s64 	%rd33, %rd1, %rd32;
	ld.global.u32 	%r249, [%rd33+24];
	setp.eq.s32 	%p22, %r249, %r1;
	setp.ne.s32 	%p23, %r249, %r1;
	setp.eq.s32 	%p24, %r249, 0;
	selp.b32 	%r250, %r248, %r243, %p23;
	selp.b32 	%r251, %r250, %r243, %p24;
	selp.u32 	%r252, 1, 0, %p22;
	add.s32 	%r253, %r245, %r252;
	add.s32 	%r254, %r246, %r186;
	add.s32 	%r255, %r614, %r254;
	add.s32 	%r256, %r255, 7;
	cvt.s64.s32 	%rd34, %r254;
	add.s64 	%rd35, %rd34, %rd10;
	shl.b64 	%rd36, %rd35, 2;
	add.s64 	%rd37, %rd1, %rd36;
	ld.global.u32 	%r257, [%rd37+28];
	setp.eq.s32 	%p25, %r257, %r1;
	setp.ne.s32 	%p26, %r257, %r1;
	setp.eq.s32 	%p27, %r257, 0;
	selp.b32 	%r258, %r256, %r251, %p26;
	selp.b32 	%r630, %r258, %r251, %p27;
	selp.u32 	%r259, 1, 0, %p25;
	add.s32 	%r631, %r253, %r259;
	add.s32 	%r614, %r614, 8;
	setp.ne.s32 	%p28, %r614, %r624;
	@%p28 bra 	$L__BB1_4;
$L__BB1_5:
	setp.eq.s32 	%p29, %r2, 0;
	@%p29 bra 	$L__BB1_15;
	and.b32  	%r15, %r185, 3;
	setp.lt.u32 	%p30, %r2, 4;
	@%p30 bra 	$L__BB1_8;
	mul.lo.s32 	%r261, %r624, %r186;
	add.s32 	%r262, %r261, %r624;
	mul.wide.s32 	%rd38, %r262, 4;
	add.s64 	%rd39, %rd1, %rd38;
	ld.global.u32 	%r263, [%rd39];
	setp.eq.s32 	%p31, %r263, %r1;
	setp.ne.s32 	%p32, %r263, %r1;
	setp.eq.s32 	%p33, %r263, 0;
	selp.b32 	%r264, %r262, %r630, %p32;
	selp.b32 	%r265, %r264, %r630, %p33;
	selp.u32 	%r266, 1, 0, %p31;
	add.s32 	%r267, %r631, %r266;
	add.s32 	%r268, %r261, %r186;
	add.s32 	%r269, %r624, %r268;
	add.s32 	%r270, %r269, 1;
	cvt.s64.s32 	%rd40, %r268;
	cvt.u64.u32 	%rd41, %r624;
	add.s64 	%rd42, %rd40, %rd41;
	shl.b64 	%rd43, %rd42, 2;
	add.s64 	%rd44, %rd1, %rd43;
	ld.global.u32 	%r271, [%rd44+4];
	setp.eq.s32 	%p34, %r271, %r1;
	setp.ne.s32 	%p35, %r271, %r1;
	setp.eq.s32 	%p36, %r271, 0;
	selp.b32 	%r272, %r270, %r265, %p35;
	selp.b32 	%r273, %r272, %r265, %p36;
	selp.u32 	%r274, 1, 0, %p34;
	add.s32 	%r275, %r267, %r274;
	add.s32 	%r276, %r268, %r186;
	add.s32 	%r277, %r624, %r276;
	add.s32 	%r278, %r277, 2;
	cvt.s64.s32 	%rd45, %r276;
	add.s64 	%rd46, %rd45, %rd41;
	shl.b64 	%rd47, %rd46, 2;
	add.s64 	%rd48, %rd1, %rd47;
	ld.global.u32 	%r279, [%rd48+8];
	setp.eq.s32 	%p37, %r279, %r1;
	setp.ne.s32 	%p38, %r279, %r1;
	setp.eq.s32 	%p39, %r279, 0;
	selp.b32 	%r280, %r278, %r273, %p38;
	selp.b32 	%r281, %r280, %r273, %p39;
	selp.u32 	%r282, 1, 0, %p37;
	add.s32 	%r283, %r275, %r282;
	add.s32 	%r284, %r276, %r186;
	add.s32 	%r285, %r624, %r284;
	add.s32 	%r286, %r285, 3;
	cvt.s64.s32 	%rd49, %r284;
	add.s64 	%rd50, %rd49, %rd41;
	shl.b64 	%rd51, %rd50, 2;
	add.s64 	%rd52, %rd1, %rd51;
	ld.global.u32 	%r287, [%rd52+12];
	setp.eq.s32 	%p40, %r287, %r1;
	setp.ne.s32 	%p41, %r287, %r1;
	setp.eq.s32 	%p42, %r287, 0;
	selp.b32 	%r288, %r286, %r281, %p41;
	selp.b32 	%r630, %r288, %r281, %p42;
	selp.u32 	%r289, 1, 0, %p40;
	add.s32 	%r631, %r283, %r289;
	add.s32 	%r624, %r624, 4;
$L__BB1_8:
	setp.eq.s32 	%p43, %r15, 0;
	@%p43 bra 	$L__BB1_15;
	setp.eq.s32 	%p44, %r15, 1;
	@%p44 bra 	$L__BB1_11;
	mul.lo.s32 	%r291, %r624, %r186;
	add.s32 	%r292, %r291, %r624;
	mul.wide.s32 	%rd53, %r292, 4;
	add.s64 	%rd54, %rd1, %rd53;
	ld.global.u32 	%r293, [%rd54];
	setp.eq.s32 	%p45, %r293, %r1;
	setp.ne.s32 	%p46, %r293, %r1;
	setp.eq.s32 	%p47, %r293, 0;
	selp.b32 	%r294, %r292, %r630, %p46;
	selp.b32 	%r295, %r294, %r630, %p47;
	selp.u32 	%r296, 1, 0, %p45;
	add.s32 	%r297, %r631, %r296;
	add.s32 	%r298, %r291, %r186;
	add.s32 	%r299, %r624, %r298;
	add.s32 	%r300, %r299, 1;
	cvt.s64.s32 	%rd55, %r298;
	cvt.s64.s32 	%rd56, %r624;
	add.s64 	%rd57, %rd55, %rd56;
	shl.b64 	%rd58, %rd57, 2;
	add.s64 	%rd59, %rd1, %rd58;
	ld.global.u32 	%r301, [%rd59+4];
	setp.eq.s32 	%p48, %r301, %r1;
	setp.ne.s32 	%p49, %r301, %r1;
	setp.eq.s32 	%p50, %r301, 0;
	selp.b32 	%r302, %r300, %r295, %p49;
	selp.b32 	%r630, %r302, %r295, %p50;
	selp.u32 	%r303, 1, 0, %p48;
	add.s32 	%r631, %r297, %r303;
	add.s32 	%r624, %r624, 2;
$L__BB1_11:
	and.b32  	%r304, %r185, 1;
	setp.eq.b32 	%p51, %r304, 1;
	not.pred 	%p52, %p51;
	@%p52 bra 	$L__BB1_15;
	mad.lo.s32 	%r32, %r624, %r186, %r624;
	mul.wide.s32 	%rd60, %r32, 4;
	add.s64 	%rd61, %rd1, %rd60;
	ld.global.u32 	%r33, [%rd61];
	setp.eq.s32 	%p53, %r33, %r1;
	@%p53 bra 	$L__BB1_14;
	setp.eq.s32 	%p54, %r33, 0;
	selp.b32 	%r630, %r32, %r630, %p54;
	bra.uni 	$L__BB1_15;
$L__BB1_14:
	add.s32 	%r631, %r631, 1;
$L__BB1_15:
	add.s32 	%r38, %r185, -1;
	setp.eq.s32 	%p55, %r631, %r38;
	setp.ne.s32 	%p56, %r630, -1;
	and.pred  	%p57, %p55, %p56;
	@%p57 bra 	$L__BB1_74;
	setp.lt.s32 	%p58, %r185, 1;
	mov.b32 	%r651, 0;
	mov.b32 	%r650, -1;
	@%p58 bra 	$L__BB1_30;
	and.b32  	%r39, %r185, 7;
	setp.lt.u32 	%p59, %r185, 8;
	mov.b32 	%r650, -1;
	mov.b32 	%r651, 0;
	mov.u32 	%r639, %r651;
	@%p59 bra 	$L__BB1_20;
	and.b32  	%r639, %r185, 2147483640;
	mov.b32 	%r650, -1;
	mov.b32 	%r651, 0;
	mov.u32 	%r634, %r651;
$L__BB1_19:
	.pragma "nounroll";
	mul.lo.s32 	%r312, %r634, %r186;
	not.b32 	%r313, %r634;
	add.s32 	%r314, %r186, %r313;
	add.s32 	%r315, %r314, %r312;
	mul.wide.s32 	%rd62, %r315, 4;
	add.s64 	%rd63, %rd1, %rd62;
	ld.global.u32 	%r316, [%rd63];
	setp.eq.s32 	%p60, %r316, %r1;
	setp.ne.s32 	%p61, %r316, %r1;
	setp.eq.s32 	%p62, %r316, 0;
	selp.b32 	%r317, %r315, %r650, %p61;
	selp.b32 	%r318, %r317, %r650, %p62;
	selp.u32 	%r319, 1, 0, %p60;
	add.s32 	%r320, %r651, %r319;
	add.s32 	%r321, %r312, %r186;
	sub.s32 	%r322, %r186, %r634;
	add.s32 	%r323, %r322, %r321;
	add.s32 	%r324, %r323, -2;
	mul.wide.s32 	%rd64, %r324, 4;
	add.s64 	%rd65, %rd1, %rd64;
	ld.global.u32 	%r325, [%rd65];
	setp.eq.s32 	%p63, %r325, %r1;
	setp.ne.s32 	%p64, %r325, %r1;
	setp.eq.s32 	%p65, %r325, 0;
	selp.b32 	%r326, %r324, %r318, %p64;
	selp.b32 	%r327, %r326, %r318, %p65;
	selp.u32 	%r328, 1, 0, %p63;
	add.s32 	%r329, %r320, %r328;
	add.s32 	%r330, %r321, %r186;
	add.s32 	%r331, %r322, %r330;
	add.s32 	%r332, %r331, -3;
	mul.wide.s32 	%rd66, %r332, 4;
	add.s64 	%rd67, %rd1, %rd66;
	ld.global.u32 	%r333, [%rd67];
	setp.eq.s32 	%p66, %r333, %r1;
	setp.ne.s32 	%p67, %r333, %r1;
	setp.eq.s32 	%p68, %r333, 0;
	selp.b32 	%r334, %r332, %r327, %p67;
	selp.b32 	%r335, %r334, %r327, %p68;
	selp.u32 	%r336, 1, 0, %p66;
	add.s32 	%r337, %r329, %r336;
	add.s32 	%r338, %r330, %r186;
	add.s32 	%r339, %r322, %r338;
	add.s32 	%r340, %r339, -4;
	mul.wide.s32 	%rd68, %r340, 4;
	add.s64 	%rd69, %rd1, %rd68;
	ld.global.u32 	%r341, [%rd69];
	setp.eq.s32 	%p69, %r341, %r1;
	setp.ne.s32 	%p70, %r341, %r1;
	setp.eq.s32 	%p71, %r341, 0;
	selp.b32 	%r342, %r340, %r335, %p70;
	selp.b32 	%r343, %r342, %r335, %p71;
	selp.u32 	%r344, 1, 0, %p69;
	add.s32 	%r345, %r337, %r344;
	add.s32 	%r346, %r338, %r186;
	add.s32 	%r347, %r322, %r346;
	add.s32 	%r348, %r347, -5;
	mul.wide.s32 	%rd70, %r348, 4;
	add.s64 	%rd71, %rd1, %rd70;
	ld.global.u32 	%r349, [%rd71];
	setp.eq.s32 	%p72, %r349, %r1;
	setp.ne.s32 	%p73, %r349, %r1;
	setp.eq.s32 	%p74, %r349, 0;
	selp.b32 	%r350, %r348, %r343, %p73;
	selp.b32 	%r351, %r350, %r343, %p74;
	selp.u32 	%r352, 1, 0, %p72;
	add.s32 	%r353, %r345, %r352;
	add.s32 	%r354, %r346, %r186;
	add.s32 	%r355, %r322, %r354;
	add.s32 	%r356, %r355, -6;
	mul.wide.s32 	%rd72, %r356, 4;
	add.s64 	%rd73, %rd1, %rd72;
	ld.global.u32 	%r357, [%rd73];
	setp.eq.s32 	%p75, %r357, %r1;
	setp.ne.s32 	%p76, %r357, %r1;
	setp.eq.s32 	%p77, %r357, 0;
	selp.b32 	%r358, %r356, %r351, %p76;
	selp.b32 	%r359, %r358, %r351, %p77;
	selp.u32 	%r360, 1, 0, %p75;
	add.s32 	%r361, %r353, %r360;
	add.s32 	%r362, %r354, %r186;
	add.s32 	%r363, %r322, %r362;
	add.s32 	%r364, %r363, -7;
	mul.wide.s32 	%rd74, %r364, 4;
	add.s64 	%rd75, %rd1, %rd74;
	ld.global.u32 	%r365, [%rd75];
	setp.eq.s32 	%p78, %r365, %r1;
	setp.ne.s32 	%p79, %r365, %r1;
	setp.eq.s32 	%p80, %r365, 0;
	selp.b32 	%r366, %r364, %r359, %p79;
	selp.b32 	%r367, %r366, %r359, %p80;
	selp.u32 	%r368, 1, 0, %p78;
	add.s32 	%r369, %r361, %r368;
	add.s32 	%r370, %r362, %r186;
	add.s32 	%r371, %r322, %r370;
	add.s32 	%r372, %r371, -8;
	mul.wide.s32 	%rd76, %r372, 4;
	add.s64 	%rd77, %rd1, %rd76;
	ld.global.u32 	%r373, [%rd77];
	setp.eq.s32 	%p81, %r373, %r1;
	setp.ne.s32 	%p82, %r373, %r1;
	setp.eq.s32 	%p83, %r373, 0;
	selp.b32 	%r374, %r372, %r367, %p82;
	selp.b32 	%r650, %r374, %r367, %p83;
	selp.u32 	%r375, 1, 0, %p81;
	add.s32 	%r651, %r369, %r375;
	add.s32 	%r634, %r634, 8;
	setp.ne.s32 	%p84, %r634, %r639;
	@%p84 bra 	$L__BB1_19;
$L__BB1_20:
	setp.eq.s32 	%p85, %r39, 0;
	@%p85 bra 	$L__BB1_30;
	and.b32  	%r52, %r185, 3;
	setp.lt.u32 	%p86, %r39, 4;
	@%p86 bra 	$L__BB1_23;
	mul.lo.s32 	%r377, %r639, %r186;
	not.b32 	%r378, %r639;
	add.s32 	%r379, %r186, %r378;
	add.s32 	%r380, %r379, %r377;
	mul.wide.s32 	%rd78, %r380, 4;
	add.s64 	%rd79, %rd1, %rd78;
	ld.global.u32 	%r381, [%rd79];
	setp.eq.s32 	%p87, %r381, %r1;
	setp.ne.s32 	%p88, %r381, %r1;
	setp.eq.s32 	%p89, %r381, 0;
	selp.b32 	%r382, %r380, %r650, %p88;
	selp.b32 	%r383, %r382, %r650, %p89;
	selp.u32 	%r384, 1, 0, %p87;
	add.s32 	%r385, %r651, %r384;
	add.s32 	%r386, %r377, %r186;
	sub.s32 	%r387, %r186, %r639;
	add.s32 	%r388, %r387, %r386;
	add.s32 	%r389, %r388, -2;
	mul.wide.s32 	%rd80, %r389, 4;
	add.s64 	%rd81, %rd1, %rd80;
	ld.global.u32 	%r390, [%rd81];
	setp.eq.s32 	%p90, %r390, %r1;
	setp.ne.s32 	%p91, %r390, %r1;
	setp.eq.s32 	%p92, %r390, 0;
	selp.b32 	%r391, %r389, %r383, %p91;
	selp.b32 	%r392, %r391, %r383, %p92;
	selp.u32 	%r393, 1, 0, %p90;
	add.s32 	%r394, %r385, %r393;
	add.s32 	%r395, %r386, %r186;
	add.s32 	%r396, %r387, %r395;
	add.s32 	%r397, %r396, -3;
	mul.wide.s32 	%rd82, %r397, 4;
	add.s64 	%rd83, %rd1, %rd82;
	ld.global.u32 	%r398, [%rd83];
	setp.eq.s32 	%p93, %r398, %r1;
	setp.ne.s32 	%p94, %r398, %r1;
	setp.eq.s32 	%p95, %r398, 0;
	selp.b32 	%r399, %r397, %r392, %p94;
	selp.b32 	%r400, %r399, %r392, %p95;
	selp.u32 	%r401, 1, 0, %p93;
	add.s32 	%r402, %r394, %r401;
	add.s32 	%r403, %r395, %r186;
	add.s32 	%r404, %r387, %r403;
	add.s32 	%r405, %r404, -4;
	mul.wide.s32 	%rd84, %r405, 4;
	add.s64 	%rd85, %rd1, %rd84;
	ld.global.u32 	%r406, [%rd85];
	setp.eq.s32 	%p96, %r406, %r1;
	setp.ne.s32 	%p97, %r406, %r1;
	setp.eq.s32 	%p98, %r406, 0;
	selp.b32 	%r407, %r405, %r400, %p97;
	selp.b32 	%r650, %r407, %r400, %p98;
	selp.u32 	%r408, 1, 0, %p96;
	add.s32 	%r651, %r402, %r408;
	add.s32 	%r639, %r639, 4;
$L__BB1_23:
	setp.eq.s32 	%p99, %r52, 0;
	@%p99 bra 	$L__BB1_30;
	setp.eq.s32 	%p100, %r52, 1;
	@%p100 bra 	$L__BB1_26;
	mul.lo.s32 	%r410, %r639, %r186;
	not.b32 	%r411, %r639;
	add.s32 	%r412, %r186, %r411;
	add.s32 	%r413, %r412, %r410;
	mul.wide.s32 	%rd86, %r413, 4;
	add.s64 	%rd87, %rd1, %rd86;
	ld.global.u32 	%r414, [%rd87];
	setp.eq.s32 	%p101, %r414, %r1;
	setp.ne.s32 	%p102, %r414, %r1;
	setp.eq.s32 	%p103, %r414, 0;
	selp.b32 	%r415, %r413, %r650, %p102;
	selp.b32 	%r416, %r415, %r650, %p103;
	selp.u32 	%r417, 1, 0, %p101;
	add.s32 	%r418, %r651, %r417;
	add.s32 	%r419, %r410, %r186;
	sub.s32 	%r420, %r186, %r639;
	add.s32 	%r421, %r420, %r419;
	add.s32 	%r422, %r421, -2;
	mul.wide.s32 	%rd88, %r422, 4;
	add.s64 	%rd89, %rd1, %rd88;
	ld.global.u32 	%r423, [%rd89];
	setp.eq.s32 	%p104, %r423, %r1;
	setp.ne.s32 	%p105, %r423, %r1;
	setp.eq.s32 	%p106, %r423, 0;
	selp.b32 	%r424, %r422, %r416, %p105;
	selp.b32 	%r650, %r424, %r416, %p106;
	selp.u32 	%r425, 1, 0, %p104;
	add.s32 	%r651, %r418, %r425;
	add.s32 	%r639, %r639, 2;
$L__BB1_26:
	and.b32  	%r426, %r185, 1;
	setp.eq.b32 	%p107, %r426, 1;
	not.pred 	%p108, %p107;
	@%p108 bra 	$L__BB1_30;
	not.b32 	%r427, %r639;
	add.s32 	%r428, %r186, %r427;
	mad.lo.s32 	%r69, %r639, %r186, %r428;
	mul.wide.s32 	%rd90, %r69, 4;
	add.s64 	%rd91, %rd1, %rd90;
	ld.global.u32 	%r70, [%rd91];
	setp.eq.s32 	%p109, %r70, %r1;
	@%p109 bra 	$L__BB1_29;
	setp.eq.s32 	%p110, %r70, 0;
	selp.b32 	%r650, %r69, %r650, %p110;
	bra.uni 	$L__BB1_30;
$L__BB1_29:
	add.s32 	%r651, %r651, 1;
$L__BB1_30:
	setp.eq.s32 	%p111, %r651, %r38;
	setp.ne.s32 	%p112, %r650, -1;
	and.pred  	%p113, %p111, %p112;
	@%p113 bra 	$L__BB1_75;
	setp.lt.s32 	%p114, %r185, 1;
	@%p114 bra 	$L__BB1_49;
	setp.lt.s32 	%p115, %r186, 1;
	add.s32 	%r75, %r186, -1;
	@%p115 bra 	$L__BB1_49;
	and.b32  	%r76, %r186, 7;
	add.s32 	%r77, %r76, -1;
	and.b32  	%r78, %r186, 3;
	and.b32  	%r79, %r186, 2147483640;
	and.b32  	%r80, %r186, 1;
	mov.b32 	%r652, 0;
$L__BB1_34:
	setp.lt.u32 	%p116, %r75, 7;
	mul.lo.s32 	%r82, %r652, %r186;
	mov.b32 	%r672, -1;
	mov.b32 	%r663, 0;
	mov.u32 	%r671, %r663;
	@%p116 bra 	$L__BB1_37;
	mov.b32 	%r672, -1;
	mov.b32 	%r653, 0;
	mov.u32 	%r671, %r653;
$L__BB1_36:
	.pragma "nounroll";
	add.s32 	%r435, %r653, %r82;
	mul.wide.u32 	%rd92, %r435, 4;
	add.s64 	%rd93, %rd1, %rd92;
	ld.global.u32 	%r436, [%rd93];
	setp.eq.s32 	%p117, %r436, %r1;
	setp.ne.s32 	%p118, %r436, 0;
	selp.u32 	%r437, 1, 0, %p117;
	add.s32 	%r438, %r671, %r437;
	selp.b32 	%r439, %r672, %r653, %p117;
	selp.b32 	%r440, %r672, %r439, %p118;
	add.s32 	%r441, %r653, 1;
	ld.global.u32 	%r442, [%rd93+4];
	setp.eq.s32 	%p119, %r442, %r1;
	setp.ne.s32 	%p120, %r442, 0;
	selp.u32 	%r443, 1, 0, %p119;
	add.s32 	%r444, %r438, %r443;
	selp.b32 	%r445, %r440, %r441, %p119;
	selp.b32 	%r446, %r440, %r445, %p120;
	add.s32 	%r447, %r653, 2;
	ld.global.u32 	%r448, [%rd93+8];
	setp.eq.s32 	%p121, %r448, %r1;
	setp.ne.s32 	%p122, %r448, 0;
	selp.u32 	%r449, 1, 0, %p121;
	add.s32 	%r450, %r444, %r449;
	selp.b32 	%r451, %r446, %r447, %p121;
	selp.b32 	%r452, %r446, %r451, %p122;
	add.s32 	%r453, %r653, 3;
	ld.global.u32 	%r454, [%rd93+12];
	setp.eq.s32 	%p123, %r454, %r1;
	setp.ne.s32 	%p124, %r454, 0;
	selp.u32 	%r455, 1, 0, %p123;
	add.s32 	%r456, %r450, %r455;
	selp.b32 	%r457, %r452, %r453, %p123;
	selp.b32 	%r458, %r452, %r457, %p124;
	add.s32 	%r459, %r653, 4;
	ld.global.u32 	%r460, [%rd93+16];
	setp.eq.s32 	%p125, %r460, %r1;
	setp.ne.s32 	%p126, %r460, 0;
	selp.u32 	%r461, 1, 0, %p125;
	add.s32 	%r462, %r456, %r461;
	selp.b32 	%r463, %r458, %r459, %p125;
	selp.b32 	%r464, %r458, %r463, %p126;
	add.s32 	%r465, %r653, 5;
	ld.global.u32 	%r466, [%rd93+20];
	setp.eq.s32 	%p127, %r466, %r1;
	setp.ne.s32 	%p128, %r466, 0;
	selp.u32 	%r467, 1, 0, %p127;
	add.s32 	%r468, %r462, %r467;
	selp.b32 	%r469, %r464, %r465, %p127;
	selp.b32 	%r470, %r464, %r469, %p128;
	add.s32 	%r471, %r653, 6;
	ld.global.u32 	%r472, [%rd93+24];
	setp.eq.s32 	%p129, %r472, %r1;
	setp.ne.s32 	%p130, %r472, 0;
	selp.u32 	%r473, 1, 0, %p129;
	add.s32 	%r474, %r468, %r473;
	selp.b32 	%r475, %r470, %r471, %p129;
	selp.b32 	%r476, %r470, %r475, %p130;
	add.s32 	%r477, %r653, 7;
	ld.global.u32 	%r478, [%rd93+28];
	setp.eq.s32 	%p131, %r478, %r1;
	setp.ne.s32 	%p132, %r478, 0;
	selp.u32 	%r479, 1, 0, %p131;
	add.s32 	%r671, %r474, %r479;
	selp.b32 	%r480, %r476, %r477, %p131;
	selp.b32 	%r672, %r476, %r480, %p132;
	add.s32 	%r653, %r653, 8;
	setp.eq.s32 	%p133, %r653, %r79;
	mov.u32 	%r663, %r79;
	@%p133 bra 	$L__BB1_37;
	bra.uni 	$L__BB1_36;
$L__BB1_37:
	setp.eq.s32 	%p134, %r76, 0;
	@%p134 bra 	$L__BB1_47;
	setp.lt.u32 	%p135, %r77, 3;
	@%p135 bra 	$L__BB1_40;
	add.s32 	%r482, %r663, %r82;
	mul.wide.u32 	%rd94, %r482, 4;
	add.s64 	%rd95, %rd1, %rd94;
	ld.global.u32 	%r483, [%rd95];
	setp.eq.s32 	%p136, %r483, %r1;
	setp.ne.s32 	%p137, %r483, 0;
	selp.u32 	%r484, 1, 0, %p136;
	add.s32 	%r485, %r671, %r484;
	selp.b32 	%r486, %r672, %r663, %p136;
	selp.b32 	%r487, %r672, %r486, %p137;
	add.s32 	%r488, %r663, 1;
	cvt.u64.u32 	%rd96, %r82;
	cvt.u64.u32 	%rd97, %r663;
	add.s64 	%rd98, %rd97, %rd96;
	shl.b64 	%rd99, %rd98, 2;
	add.s64 	%rd100, %rd1, %rd99;
	ld.global.u32 	%r489, [%rd100+4];
	setp.eq.s32 	%p138, %r489, %r1;
	setp.ne.s32 	%p139, %r489, 0;
	selp.u32 	%r490, 1, 0, %p138;
	add.s32 	%r491, %r485, %r490;
	selp.b32 	%r492, %r487, %r488, %p138;
	selp.b32 	%r493, %r487, %r492, %p139;
	add.s32 	%r494, %r663, 2;
	ld.global.u32 	%r495, [%rd100+8];
	setp.eq.s32 	%p140, %r495, %r1;
	setp.ne.s32 	%p141, %r495, 0;
	selp.u32 	%r496, 1, 0, %p140;
	add.s32 	%r497, %r491, %r496;
	selp.b32 	%r498, %r493, %r494, %p140;
	selp.b32 	%r499, %r493, %r498, %p141;
	add.s32 	%r500, %r663, 3;
	ld.global.u32 	%r501, [%rd100+12];
	setp.eq.s32 	%p142, %r501, %r1;
	setp.ne.s32 	%p143, %r501, 0;
	selp.u32 	%r502, 1, 0, %p142;
	add.s32 	%r671, %r497, %r502;
	selp.b32 	%r503, %r499, %r500, %p142;
	selp.b32 	%r672, %r499, %r503, %p143;
	add.s32 	%r663, %r663, 4;
$L__BB1_40:
	setp.eq.s32 	%p144, %r78, 0;
	@%p144 bra 	$L__BB1_47;
	setp.eq.s32 	%p145, %r78, 1;
	@%p145 bra 	$L__BB1_43;
	add.s32 	%r505, %r663, %r82;
	mul.wide.u32 	%rd101, %r505, 4;
	add.s64 	%rd102, %rd1, %rd101;
	ld.global.u32 	%r506, [%rd102];
	setp.eq.s32 	%p146, %r506, %r1;
	setp.ne.s32 	%p147, %r506, 0;
	selp.u32 	%r507, 1, 0, %p146;
	add.s32 	%r508, %r671, %r507;
	selp.b32 	%r509, %r672, %r663, %p146;
	selp.b32 	%r510, %r672, %r509, %p147;
	add.s32 	%r511, %r663, 1;
	cvt.u64.u32 	%rd103, %r82;
	cvt.u64.u32 	%rd104, %r663;
	add.s64 	%rd105, %rd104, %rd103;
	shl.b64 	%rd106, %rd105, 2;
	add.s64 	%rd107, %rd1, %rd106;
	ld.global.u32 	%r512, [%rd107+4];
	setp.eq.s32 	%p148, %r512, %r1;
	setp.ne.s32 	%p149, %r512, 0;
	selp.u32 	%r513, 1, 0, %p148;
	add.s32 	%r671, %r508, %r513;
	selp.b32 	%r514, %r510, %r511, %p148;
	selp.b32 	%r672, %r510, %r514, %p149;
	add.s32 	%r663, %r663, 2;
$L__BB1_43:
	setp.eq.s32 	%p150, %r80, 0;
	@%p150 bra 	$L__BB1_47;
	add.s32 	%r515, %r663, %r82;
	mul.wide.u32 	%rd108, %r515, 4;
	add.s64 	%rd109, %rd1, %rd108;
	ld.global.u32 	%r111, [%rd109];
	setp.eq.s32 	%p151, %r111, %r1;
	@%p151 bra 	$L__BB1_46;
	setp.eq.s32 	%p152, %r111, 0;
	selp.b32 	%r672, %r663, %r672, %p152;
	bra.uni 	$L__BB1_47;
$L__BB1_46:
	add.s32 	%r671, %r671, 1;
$L__BB1_47:
	setp.eq.s32 	%p153, %r671, %r75;
	setp.ne.s32 	%p154, %r672, -1;
	and.pred  	%p155, %p153, %p154;
	@%p155 bra 	$L__BB1_76;
	add.s32 	%r652, %r652, 1;
	setp.eq.s32 	%p156, %r652, %r185;
	@%p156 bra 	$L__BB1_49;
	bra.uni 	$L__BB1_34;
$L__BB1_49:
	setp.lt.s32 	%p157, %r186, 1;
	@%p157 bra 	$L__BB1_73;
	setp.lt.s32 	%p158, %r185, 1;
	@%p158 bra 	$L__BB1_67;
	and.b32  	%r116, %r185, 7;
	and.b32  	%r117, %r185, 3;
	and.b32  	%r118, %r185, 2147483640;
	and.b32  	%r119, %r185, 1;
	shl.b32 	%r120, %r186, 3;
	mul.lo.s32 	%r121, %r186, 3;
	shl.b32 	%r122, %r186, 2;
	mul.lo.s32 	%r123, %r186, 6;
	mov.b32 	%r124, 0;
	mul.wide.u32 	%rd125, %r120, 4;
$L__BB1_52:
	setp.lt.u32 	%p159, %r185, 8;
	mov.b32 	%r700, -1;
	mov.b32 	%r691, 0;
	mov.u32 	%r699, %r691;
	@%p159 bra 	$L__BB1_55;
	add.s32 	%r680, %r186, %r124;
	shl.b32 	%r522, %r186, 1;
	add.s32 	%r679, %r522, %r124;
	add.s32 	%r678, %r121, %r124;
	add.s32 	%r677, %r122, %r124;
	mad.lo.s32 	%r676, %r186, 5, %r124;
	add.s32 	%r675, %r123, %r124;
	mad.lo.s32 	%r674, %r186, 7, %r124;
	mul.wide.u32 	%rd110, %r124, 4;
	add.s64 	%rd152, %rd1, %rd110;
	mov.b32 	%r700, -1;
	mov.b32 	%r681, 0;
	mov.u32 	%r699, %r681;
$L__BB1_54:
	.pragma "nounroll";
	ld.global.u32 	%r523, [%rd152];
	setp.eq.s32 	%p160, %r523, %r1;
	setp.ne.s32 	%p161, %r523, 0;
	selp.u32 	%r524, 1, 0, %p160;
	add.s32 	%r525, %r699, %r524;
	selp.b32 	%r526, %r700, %r681, %p160;
	selp.b32 	%r527, %r700, %r526, %p161;
	mul.wide.u32 	%rd111, %r680, 4;
	add.s64 	%rd112, %rd1, %rd111;
	ld.global.u32 	%r528, [%rd112];
	setp.eq.s32 	%p162, %r528, %r1;
	setp.ne.s32 	%p163, %r528, 0;
	selp.u32 	%r529, 1, 0, %p162;
	add.s32 	%r530, %r525, %r529;
	add.s32 	%r531, %r681, 1;
	selp.b32 	%r532, %r527, %r531, %p162;
	selp.b32 	%r533, %r527, %r532, %p163;
	mul.wide.u32 	%rd113, %r679, 4;
	add.s64 	%rd114, %rd1, %rd113;
	ld.global.u32 	%r534, [%rd114];
	setp.eq.s32 	%p164, %r534, %r1;
	setp.ne.s32 	%p165, %r534, 0;
	selp.u32 	%r535, 1, 0, %p164;
	add.s32 	%r536, %r530, %r535;
	add.s32 	%r537, %r681, 2;
	selp.b32 	%r538, %r533, %r537, %p164;
	selp.b32 	%r539, %r533, %r538, %p165;
	mul.wide.u32 	%rd115, %r678, 4;
	add.s64 	%rd116, %rd1, %rd115;
	ld.global.u32 	%r540, [%rd116];
	setp.eq.s32 	%p166, %r540, %r1;
	setp.ne.s32 	%p167, %r540, 0;
	selp.u32 	%r541, 1, 0, %p166;
	add.s32 	%r542, %r536, %r541;
	add.s32 	%r543, %r681, 3;
	selp.b32 	%r544, %r539, %r543, %p166;
	selp.b32 	%r545, %r539, %r544, %p167;
	mul.wide.u32 	%rd117, %r677, 4;
	add.s64 	%rd118, %rd1, %rd117;
	ld.global.u32 	%r546, [%rd118];
	setp.eq.s32 	%p168, %r546, %r1;
	setp.ne.s32 	%p169, %r546, 0;
	selp.u32 	%r547, 1, 0, %p168;
	add.s32 	%r548, %r542, %r547;
	add.s32 	%r549, %r681, 4;
	selp.b32 	%r550, %r545, %r549, %p168;
	selp.b32 	%r551, %r545, %r550, %p169;
	mul.wide.u32 	%rd119, %r676, 4;
	add.s64 	%rd120, %rd1, %rd119;
	ld.global.u32 	%r552, [%rd120];
	setp.eq.s32 	%p170, %r552, %r1;
	setp.ne.s32 	%p171, %r552, 0;
	selp.u32 	%r553, 1, 0, %p170;
	add.s32 	%r554, %r548, %r553;
	add.s32 	%r555, %r681, 5;
	selp.b32 	%r556, %r551, %r555, %p170;
	selp.b32 	%r557, %r551, %r556, %p171;
	mul.wide.u32 	%rd121, %r675, 4;
	add.s64 	%rd122, %rd1, %rd121;
	ld.global.u32 	%r558, [%rd122];
	setp.eq.s32 	%p172, %r558, %r1;
	setp.ne.s32 	%p173, %r558, 0;
	selp.u32 	%r559, 1, 0, %p172;
	add.s32 	%r560, %r554, %r559;
	add.s32 	%r561, %r681, 6;
	selp.b32 	%r562, %r557, %r561, %p172;
	selp.b32 	%r563, %r557, %r562, %p173;
	mul.wide.u32 	%rd123, %r674, 4;
	add.s64 	%rd124, %rd1, %rd123;
	ld.global.u32 	%r564, [%rd124];
	setp.eq.s32 	%p174, %r564, %r1;
	setp.ne.s32 	%p175, %r564, 0;
	selp.u32 	%r565, 1, 0, %p174;
	add.s32 	%r699, %r560, %r565;
	add.s32 	%r566, %r681, 7;
	selp.b32 	%r567, %r563, %r566, %p174;
	selp.b32 	%r700, %r563, %r567, %p175;
	add.s32 	%r680, %r680, %r120;
	add.s32 	%r679, %r679, %r120;
	add.s32 	%r678, %r678, %r120;
	add.s32 	%r677, %r677, %r120;
	add.s32 	%r676, %r676, %r120;
	add.s32 	%r675, %r675, %r120;
	add.s32 	%r674, %r674, %r120;
	add.s64 	%rd152, %rd152, %rd125;
	add.s32 	%r681, %r681, 8;
	setp.eq.s32 	%p176, %r681, %r118;
	mov.u32 	%r691, %r118;
	@%p176 bra 	$L__BB1_55;
	bra.uni 	$L__BB1_54;
$L__BB1_55:
	setp.eq.s32 	%p177, %r116, 0;
	@%p177 bra 	$L__BB1_65;
	add.s32 	%r569, %r116, -1;
	setp.lt.u32 	%p178, %r569, 3;
	@%p178 bra 	$L__BB1_58;
	mad.lo.s32 	%r570, %r691, %r186, %r124;
	mul.wide.u32 	%rd126, %r570, 4;
	add.s64 	%rd127, %rd1, %rd126;
	ld.global.u32 	%r571, [%rd127];
	setp.eq.s32 	%p179, %r571, %r1;
	setp.ne.s32 	%p180, %r571, 0;
	selp.u32 	%r572, 1, 0, %p179;
	add.s32 	%r573, %r699, %r572;
	selp.b32 	%r574, %r700, %r691, %p179;
	selp.b32 	%r575, %r700, %r574, %p180;
	add.s32 	%r576, %r691, 1;
	add.s32 	%r577, %r570, %r186;
	mul.wide.u32 	%rd128, %r577, 4;
	add.s64 	%rd129, %rd1, %rd128;
	ld.global.u32 	%r578, [%rd129];
	setp.eq.s32 	%p181, %r578, %r1;
	setp.ne.s32 	%p182, %r578, 0;
	selp.u32 	%r579, 1, 0, %p181;
	add.s32 	%r580, %r573, %r579;
	selp.b32 	%r581, %r575, %r576, %p181;
	selp.b32 	%r582, %r575, %r581, %p182;
	add.s32 	%r583, %r691, 2;
	add.s32 	%r584, %r577, %r186;
	mul.wide.u32 	%rd130, %r584, 4;
	add.s64 	%rd131, %rd1, %rd130;
	ld.global.u32 	%r585, [%rd131];
	setp.eq.s32 	%p183, %r585, %r1;
	setp.ne.s32 	%p184, %r585, 0;
	selp.u32 	%r586, 1, 0, %p183;
	add.s32 	%r587, %r580, %r586;
	selp.b32 	%r588, %r582, %r583, %p183;
	selp.b32 	%r589, %r582, %r588, %p184;
	add.s32 	%r590, %r691, 3;
	add.s32 	%r591, %r584, %r186;
	mul.wide.u32 	%rd132, %r591, 4;
	add.s64 	%rd133, %rd1, %rd132;
	ld.global.u32 	%r592, [%rd133];
	setp.eq.s32 	%p185, %r592, %r1;
	setp.ne.s32 	%p186, %r592, 0;
	selp.u32 	%r593, 1, 0, %p185;
	add.s32 	%r699, %r587, %r593;
	selp.b32 	%r594, %r589, %r590, %p185;
	selp.b32 	%r700, %r589, %r594, %p186;
	add.s32 	%r691, %r691, 4;
$L__BB1_58:
	setp.eq.s32 	%p187, %r117, 0;
	@%p187 bra 	$L__BB1_65;
	setp.eq.s32 	%p188, %r117, 1;
	@%p188 bra 	$L__BB1_61;
	mad.lo.s32 	%r596, %r691, %r186, %r124;
	mul.wide.u32 	%rd134, %r596, 4;
	add.s64 	%rd135, %rd1, %rd134;
	ld.global.u32 	%r597, [%rd135];
	setp.eq.s32 	%p189, %r597, %r1;
	setp.ne.s32 	%p190, %r597, 0;
	selp.u32 	%r598, 1, 0, %p189;
	add.s32 	%r599, %r699, %r598;
	selp.b32 	%r600, %r700, %r691, %p189;
	selp.b32 	%r601, %r700, %r600, %p190;
	add.s32 	%r602, %r691, 1;
	add.s32 	%r603, %r596, %r186;
	mul.wide.u32 	%rd136, %r603, 4;
	add.s64 	%rd137, %rd1, %rd136;
	ld.global.u32 	%r604, [%rd137];
	setp.eq.s32 	%p191, %r604, %r1;
	setp.ne.s32 	%p192, %r604, 0;
	selp.u32 	%r605, 1, 0, %p191;
	add.s32 	%r699, %r599, %r605;
	selp.b32 	%r606, %r601, %r602, %p191;
	selp.b32 	%r700, %r601, %r606, %p192;
	add.s32 	%r691, %r691, 2;
$L__BB1_61:
	setp.eq.s32 	%p193, %r119, 0;
	@%p193 bra 	$L__BB1_65;
	mad.lo.s32 	%r607, %r691, %r186, %r124;
	mul.wide.u32 	%rd138, %r607, 4;
	add.s64 	%rd139, %rd1, %rd138;
	ld.global.u32 	%r174, [%rd139];
	setp.eq.s32 	%p194, %r174, %r1;
	@%p194 bra 	$L__BB1_64;
	setp.eq.s32 	%p195, %r174, 0;
	selp.b32 	%r700, %r691, %r700, %p195;
	bra.uni 	$L__BB1_65;
$L__BB1_64:
	add.s32 	%r699, %r699, 1;
$L__BB1_65:
	setp.eq.s32 	%p196, %r699, %r38;
	setp.ne.s32 	%p197, %r700, -1;
	and.pred  	%p198, %p196, %p197;
	@%p198 bra 	$L__BB1_77;
	add.s32 	%r124, %r124, 1;
	setp.eq.s32 	%p199, %r124, %r186;
	@%p199 bra 	$L__BB1_67;
	bra.uni 	$L__BB1_52;
$L__BB1_67:
	mov.b32 	%r701, 0;
$L__BB1_68:
	mul.lo.s32 	%r180, %r701, %r185;
	cvt.s64.s32 	%rd140, %r180;
	mov.u32 	%r702, %r185;
$L__BB1_69:
	setp.lt.s32 	%p200, %r702, 1;
	@%p200 bra 	$L__BB1_72;
	add.s32 	%r182, %r702, -1;
	cvt.u64.u32 	%rd141, %r702;
	add.s64 	%rd142, %rd141, %rd140;
	shl.b64 	%rd143, %rd142, 2;
	add.s64 	%rd5, %rd1, %rd143;
	ld.global.u32 	%r609, [%rd5+-4];
	setp.ne.s32 	%p202, %r609, 0;
	mov.u32 	%r702, %r182;
	@%p202 bra 	$L__BB1_69;
	st.global.u32 	[%rd5+-4], %r184;
	bra.uni 	$L__BB1_73;
$L__BB1_72:
	add.s32 	%r701, %r701, 1;
	setp.ne.s32 	%p201, %r701, %r186;
	@%p201 bra 	$L__BB1_68;
$L__BB1_73:
	ret;
$L__BB1_74:
	mul.wide.s32 	%rd150, %r630, 4;
	add.s64 	%rd151, %rd1, %rd150;
	st.global.u32 	[%rd151], %r184;
	bra.uni 	$L__BB1_73;
$L__BB1_75:
	mul.wide.s32 	%rd148, %r650, 4;
	add.s64 	%rd149, %rd1, %rd148;
	st.global.u32 	[%rd149], %r184;
	bra.uni 	$L__BB1_73;
$L__BB1_76:
	add.s32 	%r611, %r672, %r82;
	mul.wide.s32 	%rd146, %r611, 4;
	add.s64 	%rd147, %rd1, %rd146;
	st.global.u32 	[%rd147], %r184;
	bra.uni 	$L__BB1_73;
$L__BB1_77:
	mad.lo.s32 	%r610, %r700, %r186, %r124;
	mul.wide.s32 	%rd144, %r610, 4;
	add.s64 	%rd145, %rd1, %rd144;
	st.global.u32 	[%rd145], %r184;
	bra.uni 	$L__BB1_73;

}


// ===== COMPILED SASS (sm_100) =====

	.target	sm_100

	.elftype	@"ET_EXEC"


//--------------------- .note.nv.tkinfo           --------------------------
	.section	.note.nv.tkinfo,"",@"SHT_NOTE"
	.sectionflags	@"SHF_NOTE_NV_TKINFO"
	.tkinfo
        /*0018*/ 	.word	0x00000002
        /*0030*/ 	.string	""
        /*0030*/ 	.string	"ptxas"
        /*0030*/ 	.string	"Cuda compilation tools, release 13.0, V13.0.88"
        /*0030*/ 	.string	"Build cuda_13.0.r13.0/compiler.36424714_0"
        /*0030*/ 	.string	"-arch sm_100 -m 64 "



//--------------------- .note.nv.cuinfo           --------------------------
	.section	.note.nv.cuinfo,"",@"SHT_NOTE"
	.sectionflags	@"SHF_NOTE_NV_CUINFO"
        /*0018*/ 	.short	0x0002
        /*001a*/ 	.short	0x0064
        /*001c*/ 	.short	0x0082
	.zero		2


//--------------------- .nv.info                  --------------------------
	.section	.nv.info,"",@"SHT_CUDA_INFO"
	.align	4


	//----- nvinfo : EIATTR_REGCOUNT
	.align		4
        /*0000*/ 	.byte	0x04, 0x2f
        /*0002*/ 	.short	(.L_10 - .L_9)
	.align		4
.L_9:
        /*0004*/ 	.word	index@(_Z10randomMovePiiiiy)
        /*0008*/ 	.word	0x0000000d


	//----- nvinfo : EIATTR_FRAME_SIZE
	.align		4
.L_10:
        /*000c*/ 	.byte	0x04, 0x11
        /*000e*/ 	.short	(.L_12 - .L_11)
	.align		4
.L_11:
        /*0010*/ 	.word	index@(_Z10randomMovePiiiiy)
        /*0014*/ 	.word	0x00000000


	//----- nvinfo : EIATTR_REGCOUNT
	.align		4
.L_12:
        /*0018*/ 	.byte	0x04, 0x2f
        /*001a*/ 	.short	(.L_14 - .L_13)
	.align		4
.L_13:
        /*001c*/ 	.word	index@(_Z13lookaheadMovePiiii)
        /*0020*/ 	.word	0x00000020


	//----- nvinfo : EIATTR_FRAME_SIZE
	.align		4
.L_14:
        /*0024*/ 	.byte	0x04, 0x11
        /*0026*/ 	.short	(.L_16 - .L_15)
	.align		4
.L_15:
        /*0028*/ 	.word	index@(_Z13lookaheadMovePiiii)
        /*002c*/ 	.word	0x00000000


	//----- nvinfo : EIATTR_MIN_STACK_SIZE
	.align		4
.L_16:
        /*0030*/ 	.byte	0x04, 0x12
        /*0032*/ 	.short	(.L_18 - .L_17)
	.align		4
.L_17:
        /*0034*/ 	.word	index@(_Z13lookaheadMovePiiii)
        /*0038*/ 	.word	0x00000000


	//----- nvinfo : EIATTR_MIN_STACK_SIZE
	.align		4
.L_18:
        /*003c*/ 	.byte	0x04, 0x12
        /*003e*/ 	.short	(.L_20 - .L_19)
	.align		4
.L_19:
        /*0040*/ 	.word	index@(_Z10randomMovePiiiiy)
        /*0044*/ 	.word	0x00000000
.L_20:


//--------------------- .nv.compat                --------------------------
	.section	.nv.compat,"",@"SHT_CUDA_COMPAT_INFO"
	.align	4
        /*0000*/ 	.byte	0x02, 0x09, 0x00, 0x00, 0x02, 0x02, 0x01, 0x00, 0x02, 0x05, 0x05, 0x00, 0x03, 0x07, 0x01, 0x01
        /*0010*/ 	.byte	0x02, 0x03, 0x00, 0x00, 0x02, 0x06, 0x01, 0x00, 0x04, 0x0b, 0x08, 0x00, 0x09, 0x00, 0x00, 0x00
        /*0020*/ 	.byte	0x00, 0x00, 0x00, 0x00


//--------------------- .nv.info._Z13lookaheadMovePiiii --------------------------
	.section	.nv.info._Z13lookaheadMovePiiii,"",@"SHT_CUDA_INFO"
	.sectionflags	@""
	.align	4


	//----- nvinfo : EIATTR_CUDA_API_VERSION
	.align		4
        /*0000*/ 	.byte	0x04, 0x37
        /*0002*/ 	.short	(.L_22 - .L_21)
.L_21:
        /*0004*/ 	.word	0x00000082


	//----- nvinfo : EIATTR_KPARAM_INFO
	.align		4
.L_22:
        /*0008*/ 	.byte	0x04, 0x17
        /*000a*/ 	.short	(.L_24 - .L_23)
.L_23:
        /*000c*/ 	.word	0x00000000
        /*0010*/ 	.short	0x0003
        /*0012*/ 	.short	0x0010
        /*0014*/ 	.byte	0x00, 0xf0, 0x11, 0x00


	//----- nvinfo : EIATTR_KPARAM_INFO
	.align		4
.L_24:
        /*0018*/ 	.byte	0x04, 0x17
        /*001a*/ 	.short	(.L_26 - .L_25)
.L_25:
        /*001c*/ 	.word	0x00000000
        /*0020*/ 	.short	0x0002
        /*0022*/ 	.short	0x000c
        /*0024*/ 	.byte	0x00, 0xf0, 0x11, 0x00


	//----- nvinfo : EIATTR_KPARAM_INFO
	.align		4
.L_26:
        /*0028*/ 	.byte	0x04, 0x17
        /*002a*/ 	.short	(.L_28 - .L_27)
.L_27:
        /*002c*/ 	.word	0x00000000
        /*0030*/ 	.short	0x0001
        /*0032*/ 	.short	0x0008
        /*0034*/ 	.byte	0x00, 0xf0, 0x11, 0x00


	//----- nvinfo : EIATTR_KPARAM_INFO
	.align		4
.L_28:
        /*0038*/ 	.byte	0x04, 0x17
        /*003a*/ 	.short	(.L_30 - .L_29)
.L_29:
        /*003c*/ 	.word	0x00000000
        /*0040*/ 	.short	0x0000
        /*0042*/ 	.short	0x0000
        /*0044*/ 	.byte	0x00, 0xf5, 0x21, 0x00


	//----- nvinfo : EIATTR_SPARSE_MMA_MASK
	.align		4
.L_30:
        /*0048*/ 	.byte	0x03, 0x50
        /*004a*/ 	.short	0x0000


	//----- nvinfo : EIATTR_MAXREG_COUNT
	.align		4
        /*004c*/ 	.byte	0x03, 0x1b
        /*004e*/ 	.short	0x00ff


	//----- nvinfo : EIATTR_MERCURY_ISA_VERSION
	.align		4
        /*0050*/ 	.byte	0x03, 0x5f
        /*0052*/ 	.short	0x0101


	//----- nvinfo : EIATTR_VRC_CTA_INIT_COUNT
	.align		4
        /*0054*/ 	.byte	0x02, 0x4a
	.zero		1
	.zero		1


	//----- nvinfo : EIATTR_EXIT_INSTR_OFFSETS
	.align		4
        /*0058*/ 	.byte	0x04, 0x1c
        /*005a*/ 	.short	(.L_32 - .L_31)


	//   ....[0]....
.L_31:
        /*005c*/ 	.word	0x00000070


	//   ....[1]....
        /*0060*/ 	.word	0x00002570


	//   ....[2]....
        /*0064*/ 	.word	0x00003280


	//   ....[3]....
        /*0068*/ 	.word	0x000032a0


	//   ....[4]....
        /*006c*/ 	.word	0x00003310


	//   ....[5]....
        /*0070*/ 	.word	0x00003370


	//   ....[6]....
        /*0074*/ 	.word	0x000033b0


	//   ....[7]....
        /*0078*/ 	.word	0x000033f0


	//----- nvinfo : EIATTR_CBANK_PARAM_SIZE
	.align		4
.L_32:
        /*007c*/ 	.byte	0x03, 0x19
        /*007e*/ 	.short	0x0014


	//----- nvinfo : EIATTR_PARAM_CBANK
	.align		4
        /*0080*/ 	.byte	0x04, 0x0a
        /*0082*/ 	.short	(.L_34 - .L_33)
	.align		4
.L_33:
        /*0084*/ 	.word	index@(.nv.constant0._Z13lookaheadMovePiiii)
        /*0088*/ 	.short	0x0380
        /*008a*/ 	.short	0x0014


	//----- nvinfo : EIATTR_SW_WAR
	.align		4
.L_34:
        /*008c*/ 	.byte	0x04, 0x36
        /*008e*/ 	.short	(.L_36 - .L_35)
.L_35:
        /*0090*/ 	.word	0x00000008
.L_36:


//--------------------- .nv.info._Z10randomMovePiiiiy --------------------------
	.section	.nv.info._Z10randomMovePiiiiy,"",@"SHT_CUDA_INFO"
	.sectionflags	@""
	.align	4


	//----- nvinfo : EIATTR_CUDA_API_VERSION
	.align		4
        /*0000*/ 	.byte	0x04, 0x37
        /*0002*/ 	.short	(.L_38 - .L_37)
.L_37:
        /*0004*/ 	.word	0x00000082


	//----- nvinfo : EIATTR_KPARAM_INFO
	.align		4
.L_38:
        /*0008*/ 	.byte	0x04, 0x17
        /*000a*/ 	.short	(.L_40 - .L_39)
.L_39:
        /*000c*/ 	.word	0x00000000
        /*0010*/ 	.short	0x0004
        /*0012*/ 	.short	0x0018
        /*0014*/ 	.byte	0x00, 0xf0, 0x21, 0x00


	//----- nvinfo : EIATTR_KPARAM_INFO
	.align		4
.L_40:
        /*0018*/ 	.byte	0x04, 0x17
        /*001a*/ 	.short	(.L_42 - .L_41)
.L_41:
        /*001c*/ 	.word	0x00000000
        /*0020*/ 	.short	0x0003
        /*0022*/ 	.short	0x0010
        /*0024*/ 	.byte	0x00, 0xf0, 0x11, 0x00


	//----- nvinfo : EIATTR_KPARAM_INFO
	.align		4
.L_42:
        /*0028*/ 	.byte	0x04, 0x17
        /*002a*/ 	.short	(.L_44 - .L_43)
.L_43:
        /*002c*/ 	.word	0x00000000
        /*0030*/ 	.short	0x0002
        /*0032*/ 	.short	0x000c
        /*0034*/ 	.byte	0x00, 0xf0, 0x11, 0x00


	//----- nvinfo : EIATTR_KPARAM_INFO
	.align		4
.L_44:
        /*0038*/ 	.byte	0x04, 0x17
        /*003a*/ 	.short	(.L_46 - .L_45)
.L_45:
        /*003c*/ 	.word	0x00000000
        /*0040*/ 	.short	0x0001
        /*0042*/ 	.short	0x0008
        /*0044*/ 	.byte	0x00, 0xf0, 0x11, 0x00


	//----- nvinfo : EIATTR_KPARAM_INFO
	.align		4
.L_46:
        /*0048*/ 	.byte	0x04, 0x17
        /*004a*/ 	.short	(.L_48 - .L_47)
.L_47:
        /*004c*/ 	.word	0x00000000
        /*0050*/ 	.short	0x0000
        /*0052*/ 	.short	0x0000
        /*0054*/ 	.byte	0x00, 0xf5, 0x21, 0x00


	//----- nvinfo : EIATTR_SPARSE_MMA_MASK
	.align		4
.L_48:
        /*0058*/ 	.byte	0x03, 0x50
        /*005a*/ 	.short	0x0000


	//----- nvinfo : EIATTR_MAXREG_COUNT
	.align		4
        /*005c*/ 	.byte	0x03, 0x1b
        /*005e*/ 	.short	0x00ff


	//----- nvinfo : EIATTR_MERCURY_ISA_VERSION
	.align		4
        /*0060*/ 	.byte	0x03, 0x5f
        /*0062*/ 	.short	0x0101


	//----- nvinfo : EIATTR_VRC_CTA_INIT_COUNT
	.align		4
        /*0064*/ 	.byte	0x02, 0x4a
	.zero		1
	.zero		1


	//----- nvinfo : EIATTR_EXIT_INSTR_OFFSETS
	.align		4
        /*0068*/ 	.byte	0x04, 0x1c
        /*006a*/ 	.short	(.L_50 - .L_49)


	//   ....[0]....
.L_49:
        /*006c*/ 	.word	0x00000070


	//   ....[1]....
        /*0070*/ 	.word	0x000003b0


	//   ....[2]....
        /*0074*/ 	.word	0x00000560


	//----- nvinfo : EIATTR_CBANK_PARAM_SIZE
	.align		4
.L_50:
        /*0078*/ 	.byte	0x03, 0x19
        /*007a*/ 	.short	0x0020


	//----- nvinfo : EIATTR_PARAM_CBANK
	.align		4
        /*007c*/ 	.byte	0x04, 0x0a
        /*007e*/ 	.short	(.L_52 - .L_51)
	.align		4
.L_51:
        /*0080*/ 	.word	index@(.nv.constant0._Z10randomMovePiiiiy)
        /*0084*/ 	.short	0x0380
        /*0086*/ 	.short	0x0020


	//----- nvinfo : EIATTR_SW_WAR
	.align		4
.L_52:
        /*0088*/ 	.byte	0x04, 0x36
        /*008a*/ 	.short	(.L_54 - .L_53)
.L_53:
        /*008c*/ 	.word	0x00000008
.L_54:


//--------------------- .nv.callgraph             --------------------------
	.section	.nv.callgraph,"",@"SHT_CUDA_CALLGRAPH"
	.align	4
	.sectionentsize	8
	.align		4
        /*0000*/ 	.word	0x00000000
	.align		4
        /*0004*/ 	.word	0xffffffff
	.align		4
        /*0008*/ 	.word	0x00000000
	.align		4
        /*000c*/ 	.word	0xfffffffe
	.align		4
        /*0010*/ 	.word	0x00000000
	.align		4
        /*0014*/ 	.word	0xfffffffd
	.align		4
        /*0018*/ 	.word	0x00000000
	.align		4
        /*001c*/ 	.word	0xfffffffc


//--------------------- .nv.constant4             --------------------------
	.section	.nv.constant4,"a",@progbits
	.align	8
	.align		8
.nv.constant4:
        /*0000*/ 	.dword	precalc_xorwow_matrix
	.align		8
        /*0008*/ 	.dword	precalc_xorwow_offset_matrix
	.align		8
        /*0010*/ 	.dword	mrg32k3aM1
	.align		8
        /*0018*/ 	.dword	mrg32k3aM2
	.align		8
        /*0020*/ 	.dword	mrg32k3aM1SubSeq
	.align		8
        /*0028*/ 	.dword	mrg32k3aM2SubSeq
	.align		8
        /*0030*/ 	.dword	mrg32k3aM1Seq
	.align		8
        /*0038*/ 	.dword	mrg32k3aM2Seq


//--------------------- .nv.constant3             --------------------------
	.section	.nv.constant3,"a",@progbits
	.align	8
.nv.constant3:
	.type		__cr_lgamma_table,@object
	.size		__cr_lgamma_table,(.L_8 - __cr_lgamma_table)
__cr_lgamma_table:
        /*0000*/ 	.byte	0x00, 0x00, 0x00, 0x00, 0x00, 0x00, 0x00, 0x00, 0x00, 0x00, 0x00, 0x00, 0x00, 0x00, 0x00, 0x00
        /*0010*/ 	.byte	0xef, 0x39, 0xfa, 0xfe, 0x42, 0x2e, 0xe6, 0x3f, 0x02, 0x20, 0x2a, 0xfa, 0x0b, 0xab, 0xfc, 0x3f
        /*0020*/ 	.byte	0xf9, 0x2c, 0x92, 0x7c, 0xa7, 0x6c, 0x09, 0x40, 0xc9, 0x79, 0x44, 0x3c, 0x64, 0x26, 0x13, 0x40
        /*0030*/ 	.byte	0xca, 0x01, 0xcf, 0x3a, 0x27, 0x51, 0x1a, 0x40, 0x30, 0xcc, 0x2d, 0xf3, 0xe1, 0x0c, 0x21, 0x40
        /*0040*/ 	.byte	0x0d, 0xb7, 0xfc, 0x82, 0x8e, 0x35, 0x25, 0x40
.L_8:


//--------------------- .text._Z13lookaheadMovePiiii --------------------------
	.section	.text._Z13lookaheadMovePiiii,"ax",@progbits
	.align	128
        .global         _Z13lookaheadMovePiiii
        .type           _Z13lookaheadMovePiiii,@function
        .size           _Z13lookaheadMovePiiii,(.L_x_36 - _Z13lookaheadMovePiiii)
        .other          _Z13lookaheadMovePiiii,@"STO_CUDA_ENTRY STV_DEFAULT"
_Z13lookaheadMovePiiii:
.text._Z13lookaheadMovePiiii:
[----:B------:R-:W-:Y:S01]  /*0000*/  LDC R1, c[0x0][0x37c] ;  /* 0x0000df00ff017b82 */ /* 0x000fe20000000800 */
[----:B------:R-:W0:Y:S07]  /*0010*/  S2R R0, SR_TID.X ;  /* 0x0000000000007919 */ /* 0x000e2e0000002100 */
[----:B------:R-:W1:Y:S01]  /*0020*/  S2UR UR4, SR_CTAID.X ;  /* 0x00000000000479c3 */ /* 0x000e620000002500 */
[----:B------:R-:W1:Y:S02]  /*0030*/  LDCU UR5, c[0x0][0x360] ;  /* 0x00006c00ff0577ac */ /* 0x000e640008000800 */
[----:B-1----:R-:W-:Y:S01]  /*0040*/  UIMAD UR4, UR4, UR5, URZ ;  /* 0x00000005040472a4 */ /* 0x002fe2000f8e02ff */
[----:B0-----:R-:W-:-:S05]  /*0050*/  IMAD.MOV R0, RZ, RZ, -R0 ;  /* 0x000000ffff007224 */ /* 0x001fca00078e0a00 */
[----:B------:R-:W-:-:S13]  /*0060*/  ISETP.NE.AND P0, PT, R0, UR4, PT ;  /* 0x0000000400007c0c */ /* 0x000fda000bf05270 */
[----:B------:R-:W-:Y:S05]  /*0070*/  @P0 EXIT ;  /* 0x000000000000094d */ /* 0x000fea0003800000 */
[----:B------:R-:W0:Y:S01]  /*0080*/  LDC.64 R4, c[0x0][0x388] ;  /* 0x0000e200ff047b82 */ /* 0x000e220000000a00 */
[----:B------:R-:W1:Y:S01]  /*0090*/  LDCU.64 UR10, c[0x0][0x358] ;  /* 0x00006b00ff0a77ac */ /* 0x000e620008000a00 */
[----:B------:R-:W-:Y:S02]  /*00a0*/  IMAD.MOV.U32 R24, RZ, RZ, RZ ;  /* 0x000000ffff187224 */ /* 0x000fe400078e00ff */
[----:B------:R-:W-:Y:S01]  /*00b0*/  IMAD.MOV.U32 R10, RZ, RZ, -0x1 ;  /* 0xffffffffff0a7424 */ /* 0x000fe200078e00ff */
[----:B0-----:R-:W-:Y:S02]  /*00c0*/  ISETP.GE.AND P0, PT, R5, 0x1, PT ;  /* 0x000000010500780c */ /* 0x001fe40003f06270 */
[----:B------:R-:W-:-:S11]  /*00d0*/  IADD3 R0, PT, PT, -R4, 0x3, RZ ;  /* 0x0000000304007810 */ /* 0x000fd60007ffe1ff */
[----:B-1----:R-:W-:Y:S05]  /*00e0*/  @!P0 BRA `(.L_x_0) ;  /* 0x0000000c00648947 */ /* 0x002fea0003800000 */
[C---:B------:R-:W-:Y:S01]  /*00f0*/  ISETP.GE.U32.AND P2, PT, R5.reuse, 0x8, PT ;  /* 0x000000080500780c */ /* 0x040fe20003f46070 */
[----:B------:R-:W-:Y:S01]  /*0100*/  IMAD.MOV.U32 R10, RZ, RZ, -0x1 ;  /* 0xffffffffff0a7424 */ /* 0x000fe200078e00ff */
[----:B------:R-:W-:Y:S01]  /*0110*/  LOP3.LUT R2, R5, 0x7, RZ, 0xc0, !PT ;  /* 0x0000000705027812 */ /* 0x000fe200078ec0ff */
[----:B------:R-:W-:Y:S02]  /*0120*/  IMAD.MOV.U32 R24, RZ, RZ, RZ ;  /* 0x000000ffff187224 */ /* 0x000fe400078e00ff */
[----:B------:R-:W-:Y:S01]  /*0130*/  IMAD.MOV.U32 R3, RZ, RZ, RZ ;  /* 0x000000ffff037224 */ /* 0x000fe200078e00ff */
[----:B------:R-:W-:-:S07]  /*0140*/  ISETP.NE.AND P1, PT, R2, RZ, PT ;  /* 0x000000ff0200720c */ /* 0x000fce0003f25270 */
[----:B------:R-:W-:Y:S06]  /*0150*/  @!P2 BRA `(.L_x_1) ;  /* 0x0000000400bca947 */ /* 0x000fec0003800000 */
[----:B------:R-:W0:Y:S01]  /*0160*/  LDC R6, c[0x0][0x390] ;  /* 0x0000e400ff067b82 */ /* 0x000e220000000800 */
[----:B------:R-:W-:Y:S01]  /*0170*/  LOP3.LUT R3, R5, 0x7ffffff8, RZ, 0xc0, !PT ;  /* 0x7ffffff805037812 */ /* 0x000fe200078ec0ff */
[----:B------:R-:W-:Y:S02]  /*0180*/  IMAD.MOV.U32 R10, RZ, RZ, -0x1 ;  /* 0xffffffffff0a7424 */ /* 0x000fe400078e00ff */
[----:B------:R-:W-:Y:S02]  /*0190*/  IMAD.MOV.U32 R24, RZ, RZ, RZ ;  /* 0x000000ffff187224 */ /* 0x000fe400078e00ff */
[----:B------:R-:W-:Y:S02]  /*01a0*/  IMAD.MOV.U32 R8, RZ, RZ, RZ ;  /* 0x000000ffff087224 */ /* 0x000fe400078e00ff */
[----:B------:R-:W1:Y:S08]  /*01b0*/  LDC.64 R14, c[0x0][0x380] ;  /* 0x0000e000ff0e7b82 */ /* 0x000e700000000a00 */
[----:B------:R-:W2:Y:S02]  /*01c0*/  LDC.64 R16, c[0x0][0x380] ;  /* 0x0000e000ff107b82 */ /* 0x000ea40000000a00 */
.L_x_2:
[CC--:B0-----:R-:W-:Y:S02]  /*01d0*/  IMAD R26, R8.reuse, R6.reuse, R8 ;  /* 0x00000006081a7224 */ /* 0x0c1fe400078e0208 */
[----:B------:R-:W-:Y:S02]  /*01e0*/  IMAD R25, R8, R6, R6 ;  /* 0x0000000608197224 */ /* 0x000fe400078e0206 */
[----:B-1----:R-:W-:Y:S01]  /*01f0*/  IMAD.WIDE R18, R26, 0x4, R14 ;  /* 0x000000041a127825 */ /* 0x002fe200078e020e */
[----:B------:R-:W-:Y:S02]  /*0200*/  SHF.R.S32.HI R12, RZ, 0x1f, R8 ;  /* 0x0000001fff0c7819 */ /* 0x000fe40000011408 */
[C---:B------:R-:W-:Y:S02]  /*0210*/  IADD3 R7, P2, PT, R25.reuse, R8, RZ ;  /* 0x0000000819077210 */ /* 0x040fe40007f5e0ff */
[----:B------:R0:W3:Y:S02]  /*0220*/  LDG.E R29, desc[UR10][R18.64] ;  /* 0x0000000a121d7981 */ /* 0x0000e4000c1e1900 */
[----:B------:R-:W-:-:S02]  /*0230*/  LEA.HI.X.SX32 R20, R25, R12, 0x1, P2 ;  /* 0x0000000c19147211 */ /* 0x000fc400010f0eff */
[----:B--2---:R-:W-:-:S04]  /*0240*/  LEA R22, P2, R7, R16, 0x2 ;  /* 0x0000001007167211 */ /* 0x004fc800078410ff */
[----:B------:R-:W-:-:S05]  /*0250*/  LEA.HI.X R23, R7, R17, R20, 0x2, P2 ;  /* 0x0000001107177211 */ /* 0x000fca00010f1414 */
[----:B------:R1:W2:Y:S01]  /*0260*/  LDG.E R27, desc[UR10][R22.64+0x4] ;  /* 0x0000040a161b7981 */ /* 0x0002a2000c1e1900 */
[----:B------:R-:W-:-:S05]  /*0270*/  IMAD.IADD R7, R25, 0x1, R6 ;  /* 0x0000000119077824 */ /* 0x000fca00078e0206 */
[----:B------:R-:W-:-:S04]  /*0280*/  IADD3 R9, P2, PT, R7, R8, RZ ;  /* 0x0000000807097210 */ /* 0x000fc80007f5e0ff */
[----:B------:R-:W-:Y:S02]  /*0290*/  LEA.HI.X.SX32 R20, R7, R12, 0x1, P2 ;  /* 0x0000000c07147211 */ /* 0x000fe400010f0eff */
[----:B0-----:R-:W-:-:S04]  /*02a0*/  LEA R18, P2, R9, R16, 0x2 ;  /* 0x0000001009127211 */ /* 0x001fc800078410ff */
[----:B------:R-:W-:-:S05]  /*02b0*/  LEA.HI.X R19, R9, R17, R20, 0x2, P2 ;  /* 0x0000001109137211 */ /* 0x000fca00010f1414 */
[----:B------:R0:W4:Y:S01]  /*02c0*/  LDG.E R13, desc[UR10][R18.64+0x8] ;  /* 0x0000080a120d7981 */ /* 0x000122000c1e1900 */
[----:B------:R-:W-:-:S05]  /*02d0*/  IMAD.IADD R11, R7, 0x1, R6 ;  /* 0x00000001070b7824 */ /* 0x000fca00078e0206 */
[----:B------:R-:W-:-:S04]  /*02e0*/  IADD3 R9, P2, PT, R11, R8, RZ ;  /* 0x000000080b097210 */ /* 0x000fc80007f5e0ff */
[----:B------:R-:W-:Y:S02]  /*02f0*/  LEA.HI.X.SX32 R28, R11, R12, 0x1, P2 ;  /* 0x0000000c0b1c7211 */ /* 0x000fe400010f0eff */
[----:B------:R-:W-:-:S04]  /*0300*/  LEA R20, P2, R9, R16, 0x2 ;  /* 0x0000001009147211 */ /* 0x000fc800078410ff */
[----:B------:R-:W-:Y:S01]  /*0310*/  LEA.HI.X R21, R9, R17, R28, 0x2, P2 ;  /* 0x0000001109157211 */ /* 0x000fe200010f141c */
[----:B------:R-:W-:-:S04]  /*0320*/  IMAD.IADD R9, R11, 0x1, R6 ;  /* 0x000000010b097824 */ /* 0x000fc800078e0206 */
[----:B------:R5:W4:Y:S01]  /*0330*/  LDG.E R23, desc[UR10][R20.64+0xc] ;  /* 0x00000c0a14177981 */ /* 0x000b22000c1e1900 */
[----:B-1----:R-:W-:-:S04]  /*0340*/  IADD3 R22, P2, PT, R9, R8, RZ ;  /* 0x0000000809167210 */ /* 0x002fc80007f5e0ff */
[----:B------:R-:W-:Y:S02]  /*0350*/  LEA.HI.X.SX32 R28, R9, R12, 0x1, P2 ;  /* 0x0000000c091c7211 */ /* 0x000fe400010f0eff */
[----:B0-----:R-:W-:-:S04]  /*0360*/  LEA R18, P2, R22, R16, 0x2 ;  /* 0x0000001016127211 */ /* 0x001fc800078410ff */
[----:B------:R-:W-:Y:S01]  /*0370*/  LEA.HI.X R19, R22, R17, R28, 0x2, P2 ;  /* 0x0000001116137211 */ /* 0x000fe200010f141c */
[----:B------:R-:W-:Y:S01]  /*0380*/  IMAD.IADD R22, R9, 0x1, R6 ;  /* 0x0000000109167824 */ /* 0x000fe200078e0206 */
[----:B------:R-:W-:Y:S02]  /*0390*/  IADD3 R25, PT, PT, R8, 0x1, R25 ;  /* 0x0000000108197810 */ /* 0x000fe40007ffe019 */
[C---:B---3--:R-:W-:Y:S02]  /*03a0*/  ISETP.NE.AND P4, PT, R29.reuse, RZ, PT ;  /* 0x000000ff1d00720c */ /* 0x048fe40003f85270 */
[CC--:B------:R-:W-:Y:S02]  /*03b0*/  ISETP.NE.AND P3, PT, R29.reuse, R0.reuse, PT ;  /* 0x000000001d00720c */ /* 0x0c0fe40003f65270 */
[----:B------:R-:W-:Y:S02]  /*03c0*/  ISETP.NE.AND P2, PT, R29, R0, PT ;  /* 0x000000001d00720c */ /* 0x000fe40003f45270 */
[----:B------:R0:W3:Y:S07]  /*03d0*/  LDG.E R29, desc[UR10][R18.64+0x10] ;  /* 0x0000100a121d7981 */ /* 0x0000ee000c1e1900 */
[----:B------:R-:W-:Y:S01]  /*03e0*/  @!P4 SEL R10, R26, R10, P2 ;  /* 0x0000000a1a0ac207 */ /* 0x000fe20001000000 */
[----:B------:R-:W-:Y:S01]  /*03f0*/  VIADD R26, R24, 0x1 ;  /* 0x00000001181a7836 */ /* 0x000fe20000000000 */
[----:B-----5:R-:W-:Y:S01]  /*0400*/  IADD3 R21, P2, PT, R22, R8, RZ ;  /* 0x0000000816157210 */ /* 0x020fe20007f5e0ff */
[----:B------:R-:W-:Y:S01]  /*0410*/  @P3 IMAD.MOV R26, RZ, RZ, R24 ;  /* 0x000000ffff1a3224 */ /* 0x000fe200078e0218 */
[----:B--2---:R-:W-:-:S02]  /*0420*/  ISETP.NE.AND P3, PT, R27, R0, PT ;  /* 0x000000001b00720c */ /* 0x004fc40003f65270 */
[C---:B------:R-:W-:Y:S02]  /*0430*/  LEA.HI.X.SX32 R24, R22.reuse, R12, 0x1, P2 ;  /* 0x0000000c16187211 */ /* 0x040fe400010f0eff */
[----:B------:R-:W-:Y:S02]  /*0440*/  LEA R20, P2, R21, R16, 0x2 ;  /* 0x0000001015147211 */ /* 0x000fe400078410ff */
[----:B------:R-:W-:Y:S02]  /*0450*/  ISETP.NE.AND P4, PT, R27, RZ, PT ;  /* 0x000000ff1b00720c */ /* 0x000fe40003f85270 */
[----:B------:R-:W-:Y:S02]  /*0460*/  LEA.HI.X R21, R21, R17, R24, 0x2, P2 ;  /* 0x0000001115157211 */ /* 0x000fe400010f1418 */
[----:B------:R-:W-:Y:S01]  /*0470*/  ISETP.NE.AND P2, PT, R27, R0, PT ;  /* 0x000000001b00720c */ /* 0x000fe20003f45270 */
[----:B------:R-:W-:Y:S02]  /*0480*/  IMAD.IADD R27, R22, 0x1, R6 ;  /* 0x00000001161b7824 */ /* 0x000fe400078e0206 */
[----:B------:R-:W-:Y:S01]  /*0490*/  VIADD R24, R26, 0x1 ;  /* 0x000000011a187836 */ /* 0x000fe20000000000 */
[----:B------:R1:W2:Y:S01]  /*04a0*/  LDG.E R21, desc[UR10][R20.64+0x14] ;  /* 0x0000140a14157981 */ /* 0x0002a2000c1e1900 */
[----:B------:R-:W-:Y:S01]  /*04b0*/  @P3 IMAD.MOV R24, RZ, RZ, R26 ;  /* 0x000000ffff183224 */ /* 0x000fe200078e021a */
[----:B0-----:R-:W-:-:S03]  /*04c0*/  IADD3 R19, P3, PT, R27, R8, RZ ;  /* 0x000000081b137210 */ /* 0x001fc60007f7e0ff */
[----:B------:R-:W-:Y:S02]  /*04d0*/  @!P4 SEL R10, R25, R10, P2 ;  /* 0x0000000a190ac207 */ /* 0x000fe40001000000 */
[----:B------:R-:W-:Y:S02]  /*04e0*/  LEA.HI.X.SX32 R26, R27, R12, 0x1, P3 ;  /* 0x0000000c1b1a7211 */ /* 0x000fe400018f0eff */
[----:B------:R-:W-:Y:S01]  /*04f0*/  LEA R18, P2, R19, R16, 0x2 ;  /* 0x0000001013127211 */ /* 0x000fe200078410ff */
[----:B------:R-:W-:-:S03]  /*0500*/  IMAD.IADD R25, R27, 0x1, R6 ;  /* 0x000000011b197824 */ /* 0x000fc600078e0206 */
[----:B------:R-:W-:Y:S02]  /*0510*/  LEA.HI.X R19, R19, R17, R26, 0x2, P2 ;  /* 0x0000001113137211 */ /* 0x000fe400010f141a */
[CC--:B----4-:R-:W-:Y:S02]  /*0520*/  ISETP.NE.AND P2, PT, R13.reuse, R0.reuse, PT ;  /* 0x000000000d00720c */ /* 0x0d0fe40003f45270 */
[C---:B------:R-:W-:Y:S02]  /*0530*/  ISETP.NE.AND P5, PT, R13.reuse, R0, PT ;  /* 0x000000000d00720c */ /* 0x040fe40003fa5270 */
[----:B------:R-:W4:Y:S01]  /*0540*/  LDG.E R19, desc[UR10][R18.64+0x18] ;  /* 0x0000180a12137981 */ /* 0x000f22000c1e1900 */
[----:B------:R-:W-:Y:S02]  /*0550*/  ISETP.NE.AND P4, PT, R13, RZ, PT ;  /* 0x000000ff0d00720c */ /* 0x000fe40003f85270 */
[----:B------:R-:W-:-:S04]  /*0560*/  IADD3 R13, P3, PT, R25, R8, RZ ;  /* 0x00000008190d7210 */ /* 0x000fc80007f7e0ff */
[----:B-1----:R-:W-:Y:S02]  /*0570*/  LEA.HI.X.SX32 R20, R25, R12, 0x1, P3 ;  /* 0x0000000c19147211 */ /* 0x002fe400018f0eff */
[----:B------:R-:W-:-:S04]  /*0580*/  LEA R12, P3, R13, R16, 0x2 ;  /* 0x000000100d0c7211 */ /* 0x000fc800078610ff */
[----:B------:R-:W-:-:S06]  /*0590*/  LEA.HI.X R13, R13, R17, R20, 0x2, P3 ;  /* 0x000000110d0d7211 */ /* 0x000fcc00018f1414 */
[----:B------:R-:W5:Y:S01]  /*05a0*/  LDG.E R13, desc[UR10][R12.64+0x1c] ;  /* 0x00001c0a0c0d7981 */ /* 0x000f62000c1e1900 */
[C---:B------:R-:W-:Y:S02]  /*05b0*/  ISETP.NE.AND P3, PT, R23.reuse, RZ, PT ;  /* 0x000000ff1700720c */ /* 0x040fe40003f65270 */
[C---:B------:R-:W-:Y:S02]  /*05c0*/  IADD3 R7, PT, PT, R8.reuse, 0x2, R7 ;  /* 0x0000000208077810 */ /* 0x040fe40007ffe007 */
[----:B------:R-:W-:Y:S02]  /*05d0*/  ISETP.NE.AND P6, PT, R23, R0, PT ;  /* 0x000000001700720c */ /* 0x000fe40003fc5270 */
[----:B------:R-:W-:Y:S02]  /*05e0*/  @!P4 SEL R10, R7, R10, P5 ;  /* 0x0000000a070ac207 */ /* 0x000fe40002800000 */
[----:B------:R-:W-:Y:S02]  /*05f0*/  ISETP.NE.AND P4, PT, R23, R0, PT ;  /* 0x000000001700720c */ /* 0x000fe40003f85270 */
[----:B------:R-:W-:Y:S01]  /*0600*/  IADD3 R11, PT, PT, R8, 0x3, R11 ;  /* 0x00000003080b7810 */ /* 0x000fe20007ffe00b */
[----:B------:R-:W-:-:S03]  /*0610*/  VIADD R7, R24, 0x1 ;  /* 0x0000000118077836 */ /* 0x000fc60000000000 */
[----:B------:R-:W-:Y:S01]  /*0620*/  @!P3 SEL R10, R11, R10, P6 ;  /* 0x0000000a0b0ab207 */ /* 0x000fe20003000000 */
[----:B------:R-:W-:Y:S01]  /*0630*/  @P2 IMAD.MOV R7, RZ, RZ, R24 ;  /* 0x000000ffff072224 */ /* 0x000fe200078e0218 */
[----:B------:R-:W-:-:S03]  /*0640*/  IADD3 R9, PT, PT, R8, 0x4, R9 ;  /* 0x0000000408097810 */ /* 0x000fc60007ffe009 */
[----:B------:R-:W-:Y:S02]  /*0650*/  VIADD R11, R7, 0x1 ;  /* 0x00000001070b7836 */ /* 0x000fe40000000000 */
[----:B------:R-:W-:Y:S01]  /*0660*/  @P4 IMAD.MOV R11, RZ, RZ, R7 ;  /* 0x000000ffff0b4224 */ /* 0x000fe200078e0207 */
[C---:B------:R-:W-:Y:S02]  /*0670*/  IADD3 R7, PT, PT, R8.reuse, 0x5, R22 ;  /* 0x0000000508077810 */ /* 0x040fe40007ffe016 */
[C---:B------:R-:W-:Y:S02]  /*0680*/  IADD3 R27, PT, PT, R8.reuse, 0x6, R27 ;  /* 0x00000006081b7810 */ /* 0x040fe40007ffe01b */
[C---:B------:R-:W-:Y:S01]  /*0690*/  IADD3 R25, PT, PT, R8.reuse, 0x7, R25 ;  /* 0x0000000708197810 */ /* 0x040fe20007ffe019 */
[----:B------:R-:W-:Y:S01]  /*06a0*/  VIADD R8, R8, 0x8 ;  /* 0x0000000808087836 */ /* 0x000fe20000000000 */
[C---:B---3--:R-:W-:Y:S02]  /*06b0*/  ISETP.NE.AND P5, PT, R29.reuse, RZ, PT ;  /* 0x000000ff1d00720c */ /* 0x048fe40003fa5270 */
[----:B------:R-:W-:-:S02]  /*06c0*/  ISETP.NE.AND P3, PT, R29, R0, PT ;  /* 0x000000001d00720c */ /* 0x000fc40003f65270 */
[----:B------:R-:W-:-:S09]  /*06d0*/  ISETP.NE.AND P6, PT, R29, R0, PT ;  /* 0x000000001d00720c */ /* 0x000fd20003fc5270 */
[----:B------:R-:W-:Y:S01]  /*06e0*/  @!P5 SEL R10, R9, R10, P6 ;  /* 0x0000000a090ad207 */ /* 0x000fe20003000000 */
[----:B------:R-:W-:Y:S02]  /*06f0*/  VIADD R9, R11, 0x1 ;  /* 0x000000010b097836 */ /* 0x000fe40000000000 */
[----:B------:R-:W-:Y:S01]  /*0700*/  @P3 IMAD.MOV R9, RZ, RZ, R11 ;  /* 0x000000ffff093224 */ /* 0x000fe200078e020b */
[C---:B--2---:R-:W-:Y:S02]  /*0710*/  ISETP.NE.AND P2, PT, R21.reuse, RZ, PT ;  /* 0x000000ff1500720c */ /* 0x044fe40003f45270 */
[CC--:B------:R-:W-:Y:S02]  /*0720*/  ISETP.NE.AND P4, PT, R21.reuse, R0.reuse, PT ;  /* 0x000000001500720c */ /* 0x0c0fe40003f85270 */
[----:B------:R-:W-:-:S09]  /*0730*/  ISETP.NE.AND P6, PT, R21, R0, PT ;  /* 0x000000001500720c */ /* 0x000fd20003fc5270 */
[----:B------:R-:W-:Y:S02]  /*0740*/  @!P2 SEL R10, R7, R10, P6 ;  /* 0x0000000a070aa207 */ /* 0x000fe40003000000 */
[CC--:B----4-:R-:W-:Y:S02]  /*0750*/  ISETP.NE.AND P3, PT, R19.reuse, R0.reuse, PT ;  /* 0x000000001300720c */ /* 0x0d0fe40003f65270 */
[----:B------:R-:W-:Y:S01]  /*0760*/  ISETP.NE.AND P5, PT, R19, RZ, PT ;  /* 0x000000ff1300720c */ /* 0x000fe20003fa5270 */
[----:B------:R-:W-:Y:S02]  /*0770*/  VIADD R7, R9, 0x1 ;  /* 0x0000000109077836 */ /* 0x000fe40000000000 */
[----:B------:R-:W-:Y:S01]  /*0780*/  @P4 IMAD.MOV R7, RZ, RZ, R9 ;  /* 0x000000ffff074224 */ /* 0x000fe200078e0209 */
[----:B------:R-:W-:-:S03]  /*0790*/  ISETP.NE.AND P6, PT, R19, R0, PT ;  /* 0x000000001300720c */ /* 0x000fc60003fc5270 */
[----:B------:R-:W-:-:S04]  /*07a0*/  VIADD R9, R7, 0x1 ;  /* 0x0000000107097836 */ /* 0x000fc80000000000 */
[----:B------:R-:W-:Y:S01]  /*07b0*/  @P3 IMAD.MOV R9, RZ, RZ, R7 ;  /* 0x000000ffff093224 */ /* 0x000fe200078e0207 */
[----:B------:R-:W-:Y:S02]  /*07c0*/  ISETP.NE.AND P3, PT, R8, R3, PT ;  /* 0x000000030800720c */ /* 0x000fe40003f65270 */
[----:B------:R-:W-:Y:S02]  /*07d0*/  @!P5 SEL R10, R27, R10, P6 ;  /* 0x0000000a1b0ad207 */ /* 0x000fe40003000000 */
[C---:B-----5:R-:W-:Y:S02]  /*07e0*/  ISETP.NE.AND P2, PT, R13.reuse, RZ, PT ;  /* 0x000000ff0d00720c */ /* 0x060fe40003f45270 */
[CC--:B------:R-:W-:Y:S02]  /*07f0*/  ISETP.NE.AND P5, PT, R13.reuse, R0.reuse, PT ;  /* 0x000000000d00720c */ /* 0x0c0fe40003fa5270 */
[----:B------:R-:W-:Y:S01]  /*0800*/  ISETP.NE.AND P4, PT, R13, R0, PT ;  /* 0x000000000d00720c */ /* 0x000fe20003f85270 */
[----:B------:R-:W-:-:S08]  /*0810*/  VIADD R24, R9, 0x1 ;  /* 0x0000000109187836 */ /* 0x000fd00000000000 */
[----:B------:R-:W-:Y:S02]  /*0820*/  @!P2 SEL R10, R25, R10, P4 ;  /* 0x0000000a190aa207 */ /* 0x000fe40002000000 */
[----:B------:R-:W-:Y:S01]  /*0830*/  @P5 IMAD.MOV R24, RZ, RZ, R9 ;  /* 0x000000ffff185224 */ /* 0x000fe200078e0209 */
[----:B------:R-:W-:Y:S06]  /*0840*/  @P3 BRA `(.L_x_2) ;  /* 0xfffffff800603947 */ /* 0x000fec000383ffff */
.L_x_1:
[----:B------:R-:W-:Y:S05]  /*0850*/  @!P1 BRA `(.L_x_0) ;  /* 0x0000000400889947 */ /* 0x000fea0003800000 */
[----:B------:R-:W-:Y:S02]  /*0860*/  ISETP.GE.U32.AND P2, PT, R2, 0x4, PT ;  /* 0x000000040200780c */ /* 0x000fe40003f46070 */
[----:B------:R-:W-:-:S04]  /*0870*/  LOP3.LUT R15, R5, 0x3, RZ, 0xc0, !PT ;  /* 0x00000003050f7812 */ /* 0x000fc800078ec0ff */
[----:B------:R-:W-:-:S07]  /*0880*/  ISETP.NE.AND P1, PT, R15, RZ, PT ;  /* 0x000000ff0f00720c */ /* 0x000fce0003f25270 */
[----:B------:R-:W-:Y:S06]  /*0890*/  @!P2 BRA `(.L_x_3) ;  /* 0x0000000000d0a947 */ /* 0x000fec0003800000 */
[----:B------:R-:W0:Y:S08]  /*08a0*/  LDC R16, c[0x0][0x390] ;  /* 0x0000e400ff107b82 */ /* 0x000e300000000800 */
[----:B------:R-:W1:Y:S08]  /*08b0*/  LDC.64 R18, c[0x0][0x380] ;  /* 0x0000e000ff127b82 */ /* 0x000e700000000a00 */
[----:B------:R-:W2:Y:S01]  /*08c0*/  LDC.64 R6, c[0x0][0x380] ;  /* 0x0000e000ff067b82 */ /* 0x000ea20000000a00 */
[----:B0-----:R-:W-:-:S02]  /*08d0*/  IMAD R2, R3, R16, R16 ;  /* 0x0000001003027224 */ /* 0x001fc400078e0210 */
[C---:B------:R-:W-:Y:S02]  /*08e0*/  IMAD R11, R3.reuse, R16, R3 ;  /* 0x00000010030b7224 */ /* 0x040fe400078e0203 */
[----:B------:R-:W-:Y:S01]  /*08f0*/  IMAD.IADD R14, R2, 0x1, R16 ;  /* 0x00000001020e7824 */ /* 0x000fe200078e0210 */
[----:B------:R-:W-:Y:S01]  /*0900*/  IADD3 R8, P2, PT, R3, R2, RZ ;  /* 0x0000000203087210 */ /* 0x000fe20007f5e0ff */
[----:B-1----:R-:W-:-:S03]  /*0910*/  IMAD.WIDE R18, R11, 0x4, R18 ;  /* 0x000000040b127825 */ /* 0x002fc600078e0212 */
[----:B------:R-:W-:Y:S02]  /*0920*/  LEA.HI.X.SX32 R13, R2, RZ, 0x1, P2 ;  /* 0x000000ff020d7211 */ /* 0x000fe400010f0eff */
[----:B------:R-:W-:Y:S01]  /*0930*/  IADD3 R9, P3, PT, R3, R14, RZ ;  /* 0x0000000e03097210 */ /* 0x000fe20007f7e0ff */
[----:B------:R-:W-:Y:S01]  /*0940*/  IMAD.IADD R16, R14, 0x1, R16 ;  /* 0x000000010e107824 */ /* 0x000fe200078e0210 */
[----:B------:R-:W3:Y:S01]  /*0950*/  LDG.E R19, desc[UR10][R18.64] ;  /* 0x0000000a12137981 */ /* 0x000ee2000c1e1900 */
[----:B--2---:R-:W-:-:S04]  /*0960*/  LEA R12, P2, R8, R6, 0x2 ;  /* 0x00000006080c7211 */ /* 0x004fc800078410ff */
[-C--:B------:R-:W-:Y:S02]  /*0970*/  LEA.HI.X R13, R8, R7.reuse, R13, 0x2, P2 ;  /* 0x00000007080d7211 */ /* 0x080fe400010f140d */
[----:B------:R-:W-:Y:S02]  /*0980*/  LEA.HI.X.SX32 R22, R14, RZ, 0x1, P3 ;  /* 0x000000ff0e167211 */ /* 0x000fe400018f0eff */
[----:B------:R-:W-:Y:S02]  /*0990*/  LEA R8, P2, R9, R6, 0x2 ;  /* 0x0000000609087211 */ /* 0x000fe400078410ff */
[----:B------:R0:W2:Y:S01]  /*09a0*/  LDG.E R13, desc[UR10][R12.64+0x4] ;  /* 0x0000040a0c0d7981 */ /* 0x0000a2000c1e1900 */
[----:B------:R-:W-:Y:S02]  /*09b0*/  IADD3 R20, P3, PT, R3, R16, RZ ;  /* 0x0000001003147210 */ /* 0x000fe40007f7e0ff */
[----:B------:R-:W-:Y:S02]  /*09c0*/  LEA.HI.X R9, R9, R7, R22, 0x2, P2 ;  /* 0x0000000709097211 */ /* 0x000fe400010f1416 */
[----:B------:R-:W-:-:S02]  /*09d0*/  LEA.HI.X.SX32 R21, R16, RZ, 0x1, P3 ;  /* 0x000000ff10157211 */ /* 0x000fc400018f0eff */
[C---:B------:R-:W-:Y:S01]  /*09e0*/  LEA R6, P2, R20.reuse, R6, 0x2 ;  /* 0x0000000614067211 */ /* 0x040fe200078410ff */
[----:B------:R1:W4:Y:S03]  /*09f0*/  LDG.E R17, desc[UR10][R8.64+0x8] ;  /* 0x0000080a08117981 */ /* 0x000326000c1e1900 */
[----:B------:R-:W-:-:S05]  /*0a00*/  LEA.HI.X R7, R20, R7, R21, 0x2, P2 ;  /* 0x0000000714077211 */ /* 0x000fca00010f1415 */
[----:B------:R5:W4:Y:S01]  /*0a10*/  LDG.E R21, desc[UR10][R6.64+0xc] ;  /* 0x00000c0a06157981 */ /* 0x000b22000c1e1900 */
[----:B0-----:R-:W-:Y:S01]  /*0a20*/  VIADD R12, R24, 0x1 ;  /* 0x00000001180c7836 */ /* 0x001fe20000000000 */
[C---:B-1----:R-:W-:Y:S02]  /*0a30*/  IADD3 R9, PT, PT, R3.reuse, 0x1, R2 ;  /* 0x0000000103097810 */ /* 0x042fe40007ffe002 */
[----:B-----5:R-:W-:Y:S02]  /*0a40*/  IADD3 R7, PT, PT, R3, 0x2, R14 ;  /* 0x0000000203077810 */ /* 0x020fe40007ffe00e */
[CC--:B---3--:R-:W-:Y:S02]  /*0a50*/  ISETP.NE.AND P3, PT, R19.reuse, R0.reuse, PT ;  /* 0x000000001300720c */ /* 0x0c8fe40003f65270 */
[C---:B------:R-:W-:Y:S02]  /*0a60*/  ISETP.NE.AND P6, PT, R19.reuse, RZ, PT ;  /* 0x000000ff1300720c */ /* 0x040fe40003fc5270 */
[----:B------:R-:W-:-:S02]  /*0a70*/  ISETP.NE.AND P2, PT, R19, R0, PT ;  /* 0x000000001300720c */ /* 0x000fc40003f45270 */
[C---:B--2---:R-:W-:Y:S02]  /*0a80*/  ISETP.NE.AND P5, PT, R13.reuse, R0, PT ;  /* 0x000000000d00720c */ /* 0x044fe40003fa5270 */
[----:B------:R-:W-:-:S05]  /*0a90*/  ISETP.NE.AND P4, PT, R13, RZ, PT ;  /* 0x000000ff0d00720c */ /* 0x000fca0003f85270 */
[----:B------:R-:W-:Y:S02]  /*0aa0*/  @P3 IMAD.MOV R12, RZ, RZ, R24 ;  /* 0x000000ffff0c3224 */ /* 0x000fe400078e0218 */
[----:B------:R-:W-:Y:S02]  /*0ab0*/  @!P6 SEL R10, R11, R10, P2 ;  /* 0x0000000a0b0ae207 */ /* 0x000fe40001000000 */
[-C--:B------:R-:W-:Y:S02]  /*0ac0*/  ISETP.NE.AND P6, PT, R13, R0.reuse, PT ;  /* 0x000000000d00720c */ /* 0x080fe40003fc5270 */
[C---:B----4-:R-:W-:Y:S02]  /*0ad0*/  ISETP.NE.AND P2, PT, R17.reuse, RZ, PT ;  /* 0x000000ff1100720c */ /* 0x050fe40003f45270 */
[----:B------:R-:W-:Y:S01]  /*0ae0*/  ISETP.NE.AND P3, PT, R17, R0, PT ;  /* 0x000000001100720c */ /* 0x000fe20003f65270 */
[----:B------:R-:W-:Y:S02]  /*0af0*/  VIADD R2, R12, 0x1 ;  /* 0x000000010c027836 */ /* 0x000fe40000000000 */
[----:B------:R-:W-:Y:S01]  /*0b00*/  @P5 IMAD.MOV R2, RZ, RZ, R12 ;  /* 0x000000ffff025224 */ /* 0x000fe200078e020c */
[----:B------:R-:W-:-:S02]  /*0b10*/  @!P4 SEL R10, R9, R10, P6 ;  /* 0x0000000a090ac207 */ /* 0x000fc40003000000 */
[C---:B------:R-:W-:Y:S02]  /*0b20*/  ISETP.NE.AND P5, PT, R21.reuse, RZ, PT ;  /* 0x000000ff1500720c */ /* 0x040fe40003fa5270 */
[-C--:B------:R-:W-:Y:S02]  /*0b30*/  ISETP.NE.AND P4, PT, R21, R0.reuse, PT ;  /* 0x000000001500720c */ /* 0x080fe40003f85270 */
[----:B------:R-:W-:Y:S01]  /*0b40*/  ISETP.NE.AND P6, PT, R17, R0, PT ;  /* 0x000000001100720c */ /* 0x000fe20003fc5270 */
[----:B------:R-:W-:Y:S02]  /*0b50*/  VIADD R6, R2, 0x1 ;  /* 0x0000000102067836 */ /* 0x000fe40000000000 */
[----:B------:R-:W-:Y:S01]  /*0b60*/  @P3 IMAD.MOV R6, RZ, RZ, R2 ;  /* 0x000000ffff063224 */ /* 0x000fe200078e0202 */
[----:B------:R-:W-:Y:S02]  /*0b70*/  @!P2 SEL R10, R7, R10, P6 ;  /* 0x0000000a070aa207 */ /* 0x000fe40003000000 */
[----:B------:R-:W-:-:S02]  /*0b80*/  ISETP.NE.AND P2, PT, R21, R0, PT ;  /* 0x000000001500720c */ /* 0x000fc40003f45270 */
[C---:B------:R-:W-:Y:S01]  /*0b90*/  IADD3 R7, PT, PT, R3.reuse, 0x3, R16 ;  /* 0x0000000303077810 */ /* 0x040fe20007ffe010 */
[----:B------:R-:W-:Y:S02]  /*0ba0*/  VIADD R24, R6, 0x1 ;  /* 0x0000000106187836 */ /* 0x000fe40000000000 */
[----:B------:R-:W-:Y:S01]  /*0bb0*/  VIADD R3, R3, 0x4 ;  /* 0x0000000403037836 */ /* 0x000fe20000000000 */
[----:B------:R-:W-:Y:S01]  /*0bc0*/  @!P5 SEL R10, R7, R10, P2 ;  /* 0x0000000a070ad207 */ /* 0x000fe20001000000 */
[----:B------:R-:W-:-:S07]  /*0bd0*/  @P4 IMAD.MOV R24, RZ, RZ, R6 ;  /* 0x000000ffff184224 */ /* 0x000fce00078e0206 */
.L_x_3:
[----:B------:R-:W-:Y:S05]  /*0be0*/  @!P1 BRA `(.L_x_0) ;  /* 0x0000000000a49947 */ /* 0x000fea0003800000 */
[----:B------:R-:W-:Y:S02]  /*0bf0*/  ISETP.NE.AND P2, PT, R15, 0x1, PT ;  /* 0x000000010f00780c */ /* 0x000fe40003f45270 */
[----:B------:R-:W-:-:S04]  /*0c00*/  LOP3.LUT R2, R5, 0x1, RZ, 0xc0, !PT ;  /* 0x0000000105027812 */ /* 0x000fc800078ec0ff */
[----:B------:R-:W-:-:S07]  /*0c10*/  ISETP.NE.U32.AND P1, PT, R2, 0x1, PT ;  /* 0x000000010200780c */ /* 0x000fce0003f25070 */
[----:B------:R-:W-:Y:S06]  /*0c20*/  @!P2 BRA `(.L_x_4) ;  /* 0x00000000006ca947 */ /* 0x000fec0003800000 */
[----:B------:R-:W0:Y:S01]  /*0c30*/  LDC R12, c[0x0][0x390] ;  /* 0x0000e400ff0c7b82 */ /* 0x000e220000000800 */
[----:B------:R-:W-:-:S07]  /*0c40*/  SHF.R.S32.HI R2, RZ, 0x1f, R3 ;  /* 0x0000001fff027819 */ /* 0x000fce0000011403 */
[----:B------:R-:W1:Y:S08]  /*0c50*/  LDC.64 R8, c[0x0][0x380] ;  /* 0x0000e000ff087b82 */ /* 0x000e700000000a00 */
[----:B------:R-:W2:Y:S01]  /*0c60*/  LDC.64 R6, c[0x0][0x380] ;  /* 0x0000e000ff067b82 */ /* 0x000ea20000000a00 */
[CC--:B0-----:R-:W-:Y:S02]  /*0c70*/  IMAD R14, R3.reuse, R12.reuse, R12 ;  /* 0x0000000c030e7224 */ /* 0x0c1fe400078e020c */
[----:B------:R-:W-:-:S03]  /*0c80*/  IMAD R11, R3, R12, R3 ;  /* 0x0000000c030b7224 */ /* 0x000fc600078e0203 */
[----:B------:R-:W-:Y:S01]  /*0c90*/  IADD3 R13, P2, PT, R3, R14, RZ ;  /* 0x0000000e030d7210 */ /* 0x000fe20007f5e0ff */
[----:B-1----:R-:W-:-:S03]  /*0ca0*/  IMAD.WIDE R8, R11, 0x4, R8 ;  /* 0x000000040b087825 */ /* 0x002fc600078e0208 */
[----:B------:R-:W-:-:S03]  /*0cb0*/  LEA.HI.X.SX32 R2, R14, R2, 0x1, P2 ;  /* 0x000000020e027211 */ /* 0x000fc600010f0eff */
[----:B------:R-:W3:Y:S01]  /*0cc0*/  LDG.E R9, desc[UR10][R8.64] ;  /* 0x0000000a08097981 */ /* 0x000ee2000c1e1900 */
[----:B--2---:R-:W-:-:S04]  /*0cd0*/  LEA R6, P2, R13, R6, 0x2 ;  /* 0x000000060d067211 */ /* 0x004fc800078410ff */
[----:B------:R-:W-:-:S06]  /*0ce0*/  LEA.HI.X R7, R13, R7, R2, 0x2, P2 ;  /* 0x000000070d077211 */ /* 0x000fcc00010f1402 */
[----:B------:R-:W2:Y:S01]  /*0cf0*/  LDG.E R7, desc[UR10][R6.64+0x4] ;  /* 0x0000040a06077981 */ /* 0x000ea2000c1e1900 */
[----:B------:R-:W-:Y:S01]  /*0d00*/  VIADD R2, R24, 0x1 ;  /* 0x0000000118027836 */ /* 0x000fe20000000000 */
[CC--:B---3--:R-:W-:Y:S02]  /*0d10*/  ISETP.NE.AND P4, PT, R9.reuse, R0.reuse, PT ;  /* 0x000000000900720c */ /* 0x0c8fe40003f85270 */
[C---:B------:R-:W-:Y:S02]  /*0d20*/  ISETP.NE.AND P6, PT, R9.reuse, RZ, PT ;  /* 0x000000ff0900720c */ /* 0x040fe40003fc5270 */
[-C--:B------:R-:W-:Y:S02]  /*0d30*/  ISETP.NE.AND P5, PT, R9, R0.reuse, PT ;  /* 0x000000000900720c */ /* 0x080fe40003fa5270 */
[C---:B--2---:R-:W-:Y:S02]  /*0d40*/  ISETP.NE.AND P2, PT, R7.reuse, RZ, PT ;  /* 0x000000ff0700720c */ /* 0x044fe40003f45270 */
[----:B------:R-:W-:-:S05]  /*0d50*/  ISETP.NE.AND P3, PT, R7, R0, PT ;  /* 0x000000000700720c */ /* 0x000fca0003f65270 */
[----:B------:R-:W-:Y:S02]  /*0d60*/  @P4 IMAD.MOV R2, RZ, RZ, R24 ;  /* 0x000000ffff024224 */ /* 0x000fe400078e0218 */
[----:B------:R-:W-:Y:S02]  /*0d70*/  @!P6 SEL R10, R11, R10, P5 ;  /* 0x0000000a0b0ae207 */ /* 0x000fe40002800000 */
[----:B------:R-:W-:Y:S02]  /*0d80*/  ISETP.NE.AND P4, PT, R7, R0, PT ;  /* 0x000000000700720c */ /* 0x000fe40003f85270 */
[C---:B------:R-:W-:Y:S01]  /*0d90*/  IADD3 R9, PT, PT, R3.reuse, 0x1, R14 ;  /* 0x0000000103097810 */ /* 0x040fe20007ffe00e */
[----:B------:R-:W-:Y:S02]  /*0da0*/  VIADD R24, R2, 0x1 ;  /* 0x0000000102187836 */ /* 0x000fe40000000000 */
[----:B------:R-:W-:Y:S01]  /*0db0*/  VIADD R3, R3, 0x2 ;  /* 0x0000000203037836 */ /* 0x000fe20000000000 */
[----:B------:R-:W-:Y:S01]  /*0dc0*/  @!P2 SEL R10, R9, R10, P4 ;  /* 0x0000000a090aa207 */ /* 0x000fe20002000000 */
[----:B------:R-:W-:-:S07]  /*0dd0*/  @P3 IMAD.MOV R24, RZ, RZ, R2 ;  /* 0x000000ffff183224 */ /* 0x000fce00078e0202 */
.L_x_4:
[----:B------:R-:W-:Y:S05]  /*0de0*/  @P1 BRA `(.L_x_0) ;  /* 0x0000000000241947 */ /* 0x000fea0003800000 */
[----:B------:R-:W0:Y:S08]  /*0df0*/  LDC R2, c[0x0][0x390] ;  /* 0x0000e400ff027b82 */ /* 0x000e300000000800 */
[----:B------:R-:W1:Y:S01]  /*0e00*/  LDC.64 R6, c[0x0][0x380] ;  /* 0x0000e000ff067b82 */ /* 0x000e620000000a00 */
[----:B0-----:R-:W-:-:S04]  /*0e10*/  IMAD R9, R3, R2, R3 ;  /* 0x0000000203097224 */ /* 0x001fc800078e0203 */
[----:B-1----:R-:W-:-:S06]  /*0e20*/  IMAD.WIDE R2, R9, 0x4, R6 ;  /* 0x0000000409027825 */ /* 0x002fcc00078e0206 */
[----:B------:R-:W2:Y:S02]  /*0e30*/  LDG.E R3, desc[UR10][R2.64] ;  /* 0x0000000a02037981 */ /* 0x000ea4000c1e1900 */
[----:B--2---:R-:W-:-:S13]  /*0e40*/  ISETP.NE.AND P1, PT, R3, R0, PT ;  /* 0x000000000300720c */ /* 0x004fda0003f25270 */
[----:B------:R-:W-:Y:S01]  /*0e50*/  @P1 ISETP.NE.AND P2, PT, R3, RZ, PT ;  /* 0x000000ff0300120c */ /* 0x000fe20003f45270 */
[----:B------:R-:W-:-:S03]  /*0e60*/  @!P1 VIADD R24, R24, 0x1 ;  /* 0x0000000118189836 */ /* 0x000fc60000000000 */
[----:B------:R-:W-:-:S09]  /*0e70*/  @P1 SEL R10, R9, R10, !P2 ;  /* 0x0000000a090a1207 */ /* 0x000fd20005000000 */
.L_x_0:
[----:B------:R-:W-:Y:S01]  /*0e80*/  VIADD R2, R5, 0xffffffff ;  /* 0xffffffff05027836 */ /* 0x000fe20000000000 */
[----:B------:R-:W-:-:S04]  /*0e90*/  ISETP.NE.AND P1, PT, R10, -0x1, PT ;  /* 0xffffffff0a00780c */ /* 0x000fc80003f25270 */
[----:B------:R-:W-:-:S13]  /*0ea0*/  ISETP.EQ.AND P2, PT, R24, R2, PT ;  /* 0x000000021800720c */ /* 0x000fda0003f42270 */
[----:B------:R-:W-:Y:S05]  /*0eb0*/  @P1 BRA P2, `(.L_x_5) ;  /* 0x0000002400401947 */ /* 0x000fea0001000000 */
[----:B------:R-:W-:Y:S02]  /*0ec0*/  IMAD.MOV.U32 R26, RZ, RZ, RZ ;  /* 0x000000ffff1a7224 */ /* 0x000fe400078e00ff */
[----:B------:R-:W-:Y:S01]  /*0ed0*/  IMAD.MOV.U32 R18, RZ, RZ, -0x1 ;  /* 0xffffffffff127424 */ /* 0x000fe200078e00ff */
[----:B------:R-:W-:Y:S06]  /*0ee0*/  @!P0 BRA `(.L_x_6) ;  /* 0x0000000800f88947 */ /* 0x000fec0003800000 */
        /* <DEDUP_REMOVED lines=12> */
[----:B------:R-:W1:Y:S05]  /*0fb0*/  LDC.64 R6, c[0x0][0x380] ;  /* 0x0000e000ff067b82 */ /* 0x000e6a0000000a00 */
.L_x_8:
[----:B------:R-:W-:-:S05]  /*0fc0*/  LOP3.LUT R8, RZ, R16, RZ, 0x33, !PT ;  /* 0x00000010ff087212 */ /* 0x000fca00078e33ff */
[----:B0-----:R-:W-:-:S04]  /*0fd0*/  IMAD.IADD R8, R8, 0x1, R15 ;  /* 0x0000000108087824 */ /* 0x001fc800078e020f */
[----:B------:R-:W-:-:S04]  /*0fe0*/  IMAD R29, R16, R15, R8 ;  /* 0x0000000f101d7224 */ /* 0x000fc800078e0208 */
[----:B-1----:R-:W-:-:S05]  /*0ff0*/  IMAD.WIDE R8, R29, 0x4, R6 ;  /* 0x000000041d087825 */ /* 0x002fca00078e0206 */
[----:B------:R0:W2:Y:S01]  /*1000*/  LDG.E R27, desc[UR10][R8.64] ;  /* 0x0000000a081b7981 */ /* 0x0000a2000c1e1900 */
[----:B------:R-:W-:Y:S02]  /*1010*/  IMAD R3, R16, R15, R15 ;  /* 0x0000000f10037224 */ /* 0x000fe400078e020f */
[----:B------:R-:W-:-:S05]  /*1020*/  IMAD.IADD R20, R15, 0x1, -R16 ;  /* 0x000000010f147824 */ /* 0x000fca00078e0a10 */
[----:B------:R-:W-:-:S05]  /*1030*/  IADD3 R17, PT, PT, R20, -0x2, R3 ;  /* 0xfffffffe14117810 */ /* 0x000fca0007ffe003 */
[----:B------:R-:W-:-:S05]  /*1040*/  IMAD.WIDE R10, R17, 0x4, R6 ;  /* 0x00000004110a7825 */ /* 0x000fca00078e0206 */
[----:B------:R1:W3:Y:S01]  /*1050*/  LDG.E R25, desc[UR10][R10.64] ;  /* 0x0000000a0a197981 */ /* 0x0002e2000c1e1900 */
[----:B------:R-:W-:-:S04]  /*1060*/  IMAD.IADD R12, R3, 0x1, R15 ;  /* 0x00000001030c7824 */ /* 0x000fc800078e020f */
[----:B------:R-:W-:Y:S01]  /*1070*/  IMAD.IADD R23, R12, 0x1, R15 ;  /* 0x000000010c177824 */ /* 0x000fe200078e020f */
[----:B------:R-:W-:-:S04]  /*1080*/  IADD3 R3, PT, PT, R20, -0x3, R12 ;  /* 0xfffffffd14037810 */ /* 0x000fc80007ffe00c */
[----:B------:R-:W-:Y:S01]  /*1090*/  IADD3 R19, PT, PT, R20, -0x4, R23 ;  /* 0xfffffffc14137810 */ /* 0x000fe20007ffe017 */
[----:B------:R-:W-:-:S04]  /*10a0*/  IMAD.WIDE R12, R3, 0x4, R6 ;  /* 0x00000004030c7825 */ /* 0x000fc800078e0206 */
[----:B------:R-:W-:Y:S01]  /*10b0*/  IMAD.IADD R24, R23, 0x1, R15 ;  /* 0x0000000117187824 */ /* 0x000fe200078e020f */
[----:B------:R-:W4:Y:S01]  /*10c0*/  LDG.E R21, desc[UR10][R12.64] ;  /* 0x0000000a0c157981 */ /* 0x000f22000c1e1900 */
[----:B0-----:R-:W-:-:S03]  /*10d0*/  IMAD.WIDE R8, R19, 0x4, R6 ;  /* 0x0000000413087825 */ /* 0x001fc600078e0206 */
[----:B------:R-:W-:-:S05]  /*10e0*/  IADD3 R23, PT, PT, R20, -0x5, R24 ;  /* 0xfffffffb14177810 */ /* 0x000fca0007ffe018 */
[----:B-1----:R-:W-:-:S05]  /*10f0*/  IMAD.WIDE R10, R23, 0x4, R6 ;  /* 0x00000004170a7825 */ /* 0x002fca00078e0206 */
[----:B------:R-:W5:Y:S01]  /*1100*/  LDG.E R28, desc[UR10][R10.64] ;  /* 0x0000000a0a1c7981 */ /* 0x000f62000c1e1900 */
[C---:B--2---:R-:W-:Y:S02]  /*1110*/  ISETP.NE.AND P4, PT, R27.reuse, RZ, PT ;  /* 0x000000ff1b00720c */ /* 0x044fe40003f85270 */
[CC--:B------:R-:W-:Y:S02]  /*1120*/  ISETP.NE.AND P3, PT, R27.reuse, R0.reuse, PT ;  /* 0x000000001b00720c */ /* 0x0c0fe40003f65270 */
[----:B------:R-:W-:Y:S02]  /*1130*/  ISETP.NE.AND P2, PT, R27, R0, PT ;  /* 0x000000001b00720c */ /* 0x000fe40003f45270 */
[----:B------:R0:W2:Y:S02]  /*1140*/  LDG.E R27, desc[UR10][R8.64] ;  /* 0x0000000a081b7981 */ /* 0x0000a4000c1e1900 */
[----:B0-----:R-:W-:-:S05]  /*1150*/  IMAD.IADD R8, R24, 0x1, R15 ;  /* 0x0000000118087824 */ /* 0x001fca00078e020f */
[----:B------:R-:W-:Y:S01]  /*1160*/  @!P4 SEL R18, R29, R18, P2 ;  /* 0x000000121d12c207 */ /* 0x000fe20001000000 */
[----:B------:R-:W-:Y:S01]  /*1170*/  IMAD.IADD R9, R8, 0x1, R15 ;  /* 0x0000000108097824 */ /* 0x000fe200078e020f */
[----:B------:R-:W-:Y:S01]  /*1180*/  IADD3 R29, PT, PT, R20, -0x6, R8 ;  /* 0xfffffffa141d7810 */ /* 0x000fe20007ffe008 */
[----:B------:R-:W-:Y:S02]  /*1190*/  VIADD R24, R26, 0x1 ;  /* 0x000000011a187836 */ /* 0x000fe40000000000 */
[----:B------:R-:W-:Y:S01]  /*11a0*/  @P3 IMAD.MOV R24, RZ, RZ, R26 ;  /* 0x000000ffff183224 */ /* 0x000fe200078e021a */
[C---:B------:R-:W-:Y:S01]  /*11b0*/  IADD3 R26, PT, PT, R20.reuse, -0x7, R9 ;  /* 0xfffffff9141a7810 */ /* 0x040fe20007ffe009 */
[----:B------:R-:W-:Y:S01]  /*11c0*/  IMAD.WIDE R12, R29, 0x4, R6 ;  /* 0x000000041d0c7825 */ /* 0x000fe200078e0206 */
[----:B------:R-:W-:-:S03]  /*11d0*/  IADD3 R20, PT, PT, R20, R15, R9 ;  /* 0x0000000f14147210 */ /* 0x000fc60007ffe009 */
[----:B------:R-:W-:Y:S02]  /*11e0*/  IMAD.WIDE R8, R26, 0x4, R6 ;  /* 0x000000041a087825 */ /* 0x000fe400078e0206 */
[----:B------:R0:W2:Y:S04]  /*11f0*/  LDG.E R13, desc[UR10][R12.64] ;  /* 0x0000000a0c0d7981 */ /* 0x0000a8000c1e1900 */
[----:B------:R1:W2:Y:S01]  /*1200*/  LDG.E R9, desc[UR10][R8.64] ;  /* 0x0000000a08097981 */ /* 0x0002a2000c1e1900 */
[CC--:B---3--:R-:W-:Y:S02]  /*1210*/  ISETP.NE.AND P3, PT, R25.reuse, R0.reuse, PT ;  /* 0x000000001900720c */ /* 0x0c8fe40003f65270 */
[C---:B------:R-:W-:Y:S02]  /*1220*/  ISETP.NE.AND P2, PT, R25.reuse, R0, PT ;  /* 0x000000001900720c */ /* 0x040fe40003f45270 */
[----:B------:R-:W-:Y:S01]  /*1230*/  ISETP.NE.AND P4, PT, R25, RZ, PT ;  /* 0x000000ff1900720c */ /* 0x000fe20003f85270 */
[----:B------:R-:W-:-:S04]  /*1240*/  VIADD R25, R20, 0xfffffff8 ;  /* 0xfffffff814197836 */ /* 0x000fc80000000000 */
[----:B------:R-:W-:-:S06]  /*1250*/  IMAD.WIDE R10, R25, 0x4, R6 ;  /* 0x00000004190a7825 */ /* 0x000fcc00078e0206 */
[----:B------:R-:W3:Y:S02]  /*1260*/  LDG.E R11, desc[UR10][R10.64] ;  /* 0x0000000a0a0b7981 */ /* 0x000ee4000c1e1900 */
[----:B------:R-:W-:Y:S02]  /*1270*/  @!P4 SEL R18, R17, R18, P2 ;  /* 0x000000121112c207 */ /* 0x000fe40001000000 */
[C---:B----4-:R-:W-:Y:S02]  /*1280*/  ISETP.NE.AND P4, PT, R21.reuse, RZ, PT ;  /* 0x000000ff1500720c */ /* 0x050fe40003f85270 */
[CC--:B------:R-:W-:Y:S02]  /*1290*/  ISETP.NE.AND P5, PT, R21.reuse, R0.reuse, PT ;  /* 0x000000001500720c */ /* 0x0c0fe40003fa5270 */
[----:B------:R-:W-:Y:S01]  /*12a0*/  ISETP.NE.AND P6, PT, R21, R0, PT ;  /* 0x000000001500720c */ /* 0x000fe20003fc5270 */
[----:B0-----:R-:W-:Y:S02]  /*12b0*/  VIADD R12, R24, 0x1 ;  /* 0x00000001180c7836 */ /* 0x001fe40000000000 */
[----:B------:R-:W-:-:S06]  /*12c0*/  @P3 IMAD.MOV R12, RZ, RZ, R24 ;  /* 0x000000ffff0c3224 */ /* 0x000fcc00078e0218 */
[----:B------:R-:W-:Y:S02]  /*12d0*/  @!P4 SEL R18, R3, R18, P6 ;  /* 0x000000120312c207 */ /* 0x000fe40003000000 */
[----:B-----5:R-:W-:Y:S01]  /*12e0*/  ISETP.NE.AND P4, PT, R28, RZ, PT ;  /* 0x000000ff1c00720c */ /* 0x020fe20003f85270 */
[----:B-1----:R-:W-:Y:S02]  /*12f0*/  VIADD R8, R12, 0x1 ;  /* 0x000000010c087836 */ /* 0x002fe40000000000 */
[----:B------:R-:W-:Y:S01]  /*1300*/  @P5 IMAD.MOV R8, RZ, RZ, R12 ;  /* 0x000000ffff085224 */ /* 0x000fe200078e020c */
[----:B------:R-:W-:-:S03]  /*1310*/  ISETP.NE.AND P5, PT, R28, R0, PT ;  /* 0x000000001c00720c */ /* 0x000fc60003fa5270 */
[----:B------:R-:W-:Y:S02]  /*1320*/  VIADD R3, R8, 0x1 ;  /* 0x0000000108037836 */ /* 0x000fe40000000000 */
[----:B------:R-:W-:Y:S01]  /*1330*/  VIADD R16, R16, 0x8 ;  /* 0x0000000810107836 */ /* 0x000fe20000000000 */
[C---:B--2---:R-:W-:Y:S02]  /*1340*/  ISETP.NE.AND P2, PT, R27.reuse, RZ, PT ;  /* 0x000000ff1b00720c */ /* 0x044fe40003f45270 */
[CC--:B------:R-:W-:Y:S02]  /*1350*/  ISETP.NE.AND P3, PT, R27.reuse, R0.reuse, PT ;  /* 0x000000001b00720c */ /* 0x0c0fe40003f65270 */
[----:B------:R-:W-:-:S09]  /*1360*/  ISETP.NE.AND P6, PT, R27, R0, PT ;  /* 0x000000001b00720c */ /* 0x000fd20003fc5270 */
[----:B------:R-:W-:Y:S02]  /*1370*/  @!P2 SEL R18, R19, R18, P6 ;  /* 0x000000121312a207 */ /* 0x000fe40003000000 */
[----:B------:R-:W-:Y:S01]  /*1380*/  ISETP.NE.AND P6, PT, R28, R0, PT ;  /* 0x000000001c00720c */ /* 0x000fe20003fc5270 */
[----:B------:R-:W-:-:S03]  /*1390*/  @P3 IMAD.MOV R3, RZ, RZ, R8 ;  /* 0x000000ffff033224 */ /* 0x000fc600078e0208 */
[----:B------:R-:W-:Y:S02]  /*13a0*/  @!P4 SEL R18, R23, R18, P6 ;  /* 0x000000121712c207 */ /* 0x000fe40003000000 */
[-C--:B------:R-:W-:Y:S01]  /*13b0*/  ISETP.NE.AND P2, PT, R13, R0.reuse, PT ;  /* 0x000000000d00720c */ /* 0x080fe20003f45270 */
[----:B------:R-:W-:Y:S01]  /*13c0*/  VIADD R8, R3, 0x1 ;  /* 0x0000000103087836 */ /* 0x000fe20000000000 */
[----:B------:R-:W-:Y:S02]  /*13d0*/  ISETP.NE.AND P3, PT, R13, RZ, PT ;  /* 0x000000ff0d00720c */ /* 0x000fe40003f65270 */
[----:B------:R-:W-:Y:S01]  /*13e0*/  ISETP.NE.AND P4, PT, R9, R0, PT ;  /* 0x000000000900720c */ /* 0x000fe20003f85270 */
[----:B------:R-:W-:-:S04]  /*13f0*/  @P5 IMAD.MOV R8, RZ, RZ, R3 ;  /* 0x000000ffff085224 */ /* 0x000fc800078e0203 */
[----:B------:R-:W-:Y:S01]  /*1400*/  VIADD R3, R8, 0x1 ;  /* 0x0000000108037836 */ /* 0x000fe20000000000 */
[----:B------:R-:W-:-:S03]  /*1410*/  ISETP.NE.AND P5, PT, R9, RZ, PT ;  /* 0x000000ff0900720c */ /* 0x000fc60003fa5270 */
[----:B------:R-:W-:Y:S01]  /*1420*/  @P2 IMAD.MOV R3, RZ, RZ, R8 ;  /* 0x000000ffff032224 */ /* 0x000fe200078e0208 */
[----:B------:R-:W-:-:S03]  /*1430*/  ISETP.NE.AND P6, PT, R13, R0, PT ;  /* 0x000000000d00720c */ /* 0x000fc60003fc5270 */
[----:B------:R-:W-:Y:S02]  /*1440*/  VIADD R8, R3, 0x1 ;  /* 0x0000000103087836 */ /* 0x000fe40000000000 */
[----:B------:R-:W-:Y:S01]  /*1450*/  @P4 IMAD.MOV R8, RZ, RZ, R3 ;  /* 0x000000ffff084224 */ /* 0x000fe200078e0203 */
[----:B------:R-:W-:Y:S02]  /*1460*/  ISETP.NE.AND P4, PT, R16, R14, PT ;  /* 0x0000000e1000720c */ /* 0x000fe40003f85270 */
[----:B------:R-:W-:Y:S02]  /*1470*/  @!P3 SEL R18, R29, R18, P6 ;  /* 0x000000121d12b207 */ /* 0x000fe40003000000 */
[C---:B---3--:R-:W-:Y:S02]  /*1480*/  ISETP.NE.AND P3, PT, R11.reuse, RZ, PT ;  /* 0x000000ff0b00720c */ /* 0x048fe40003f65270 */
[-C--:B------:R-:W-:Y:S02]  /*1490*/  ISETP.NE.AND P2, PT, R11, R0.reuse, PT ;  /* 0x000000000b00720c */ /* 0x080fe40003f45270 */
[----:B------:R-:W-:-:S04]  /*14a0*/  ISETP.NE.AND P6, PT, R9, R0, PT ;  /* 0x000000000900720c */ /* 0x000fc80003fc5270 */
[----:B------:R-:W-:Y:S02]  /*14b0*/  @!P5 SEL R18, R26, R18, P6 ;  /* 0x000000121a12d207 */ /* 0x000fe40003000000 */
[----:B------:R-:W-:Y:S01]  /*14c0*/  ISETP.NE.AND P5, PT, R11, R0, PT ;  /* 0x000000000b00720c */ /* 0x000fe20003fa5270 */
[----:B------:R-:W-:-:S03]  /*14d0*/  VIADD R26, R8, 0x1 ;  /* 0x00000001081a7836 */ /* 0x000fc60000000000 */
[----:B------:R-:W-:Y:S01]  /*14e0*/  @!P3 SEL R18, R25, R18, P5 ;  /* 0x000000121912b207 */ /* 0x000fe20002800000 */
[----:B------:R-:W-:Y:S01]  /*14f0*/  @P2 IMAD.MOV R26, RZ, RZ, R8 ;  /* 0x000000ffff1a2224 */ /* 0x000fe200078e0208 */
[----:B------:R-:W-:Y:S07]  /*1500*/  @P4 BRA `(.L_x_8) ;  /* 0xfffffff800ac4947 */ /* 0x000fee000383ffff */
.L_x_7:
[----:B------:R-:W-:Y:S05]  /*1510*/  @!P1 BRA `(.L_x_6) ;  /* 0x00000004006c9947 */ /* 0x000fea0003800000 */
[----:B------:R-:W-:Y:S02]  /*1520*/  ISETP.GE.U32.AND P2, PT, R22, 0x4, PT ;  /* 0x000000041600780c */ /* 0x000fe40003f46070 */
[----:B------:R-:W-:-:S04]  /*1530*/  LOP3.LUT R19, R5, 0x3, RZ, 0xc0, !PT ;  /* 0x0000000305137812 */ /* 0x000fc800078ec0ff */
[----:B------:R-:W-:-:S07]  /*1540*/  ISETP.NE.AND P1, PT, R19, RZ, PT ;  /* 0x000000ff1300720c */ /* 0x000fce0003f25270 */
[----:B------:R-:W-:Y:S06]  /*1550*/  @!P2 BRA `(.L_x_9) ;  /* 0x0000000000b4a947 */ /* 0x000fec0003800000 */
[----:B------:R-:W0:Y:S01]  /*1560*/  LDC R21, c[0x0][0x390] ;  /* 0x0000e400ff157b82 */ /* 0x000e220000000800 */
[----:B------:R-:W-:-:S07]  /*1570*/  LOP3.LUT R3, RZ, R14, RZ, 0x33, !PT ;  /* 0x0000000eff037212 */ /* 0x000fce00078e33ff */
[----:B------:R-:W1:Y:S01]  /*1580*/  LDC.64 R6, c[0x0][0x380] ;  /* 0x0000e000ff067b82 */ /* 0x000e620000000a00 */
[--C-:B0-----:R-:W-:Y:S02]  /*1590*/  IMAD.IADD R3, R3, 0x1, R21.reuse ;  /* 0x0000000103037824 */ /* 0x101fe400078e0215 */
[CC--:B------:R-:W-:Y:S02]  /*15a0*/  IMAD R8, R14.reuse, R21.reuse, R21 ;  /* 0x000000150e087224 */ /* 0x0c0fe400078e0215 */
[----:B------:R-:W-:Y:S02]  /*15b0*/  IMAD.IADD R11, R21, 0x1, -R14 ;  /* 0x00000001150b7824 */ /* 0x000fe400078e0a0e */
[----:B------:R-:W-:-:S03]  /*15c0*/  IMAD R13, R14, R21, R3 ;  /* 0x000000150e0d7224 */ /* 0x000fc600078e0203 */
[----:B------:R-:W-:Y:S01]  /*15d0*/  IADD3 R3, PT, PT, R11, -0x2, R8 ;  /* 0xfffffffe0b037810 */ /* 0x000fe20007ffe008 */
[----:B-1----:R-:W-:-:S04]  /*15e0*/  IMAD.WIDE R16, R13, 0x4, R6 ;  /* 0x000000040d107825 */ /* 0x002fc800078e0206 */
[----:B------:R-:W-:Y:S02]  /*15f0*/  IMAD.IADD R10, R8, 0x1, R21 ;  /* 0x00000001080a7824 */ /* 0x000fe400078e0215 */
[----:B------:R-:W-:Y:S01]  /*1600*/  IMAD.WIDE R8, R3, 0x4, R6 ;  /* 0x0000000403087825 */ /* 0x000fe200078e0206 */
[----:B------:R-:W2:Y:S02]  /*1610*/  LDG.E R17, desc[UR10][R16.64] ;  /* 0x0000000a10117981 */ /* 0x000ea4000c1e1900 */
[C-C-:B------:R-:W-:Y:S02]  /*1620*/  IADD3 R15, PT, PT, R11.reuse, -0x3, R10.reuse ;  /* 0xfffffffd0b0f7810 */ /* 0x140fe40007ffe00a */
[----:B------:R-:W-:Y:S01]  /*1630*/  IADD3 R12, PT, PT, R11, R21, R10 ;  /* 0x000000150b0c7210 */ /* 0x000fe20007ffe00a */
[----:B------:R-:W3:Y:S02]  /*1640*/  LDG.E R9, desc[UR10][R8.64] ;  /* 0x0000000a08097981 */ /* 0x000ee4000c1e1900 */
[----:B------:R-:W-:-:S04]  /*1650*/  IMAD.WIDE R10, R15, 0x4, R6 ;  /* 0x000000040f0a7825 */ /* 0x000fc800078e0206 */
[----:B------:R-:W-:Y:S02]  /*1660*/  VIADD R21, R12, 0xfffffffc ;  /* 0xfffffffc0c157836 */ /* 0x000fe40000000000 */
[----:B------:R-:W4:Y:S02]  /*1670*/  LDG.E R11, desc[UR10][R10.64] ;  /* 0x0000000a0a0b7981 */ /* 0x000f24000c1e1900 */
[----:B------:R-:W-:-:S06]  /*1680*/  IMAD.WIDE R6, R21, 0x4, R6 ;  /* 0x0000000415067825 */ /* 0x000fcc00078e0206 */
[----:B------:R0:W5:Y:S01]  /*1690*/  LDG.E R7, desc[UR10][R6.64] ;  /* 0x0000000a06077981 */ /* 0x000162000c1e1900 */
[----:B------:R-:W-:Y:S02]  /*16a0*/  VIADD R12, R26, 0x1 ;  /* 0x000000011a0c7836 */ /* 0x000fe40000000000 */
[----:B------:R-:W-:Y:S01]  /*16b0*/  VIADD R14, R14, 0x4 ;  /* 0x000000040e0e7836 */ /* 0x000fe20000000000 */
[CC--:B--2---:R-:W-:Y:S02]  /*16c0*/  ISETP.NE.AND P4, PT, R17.reuse, R0.reuse, PT ;  /* 0x000000001100720c */ /* 0x0c4fe40003f85270 */
[C---:B------:R-:W-:Y:S02]  /*16d0*/  ISETP.NE.AND P5, PT, R17.reuse, RZ, PT ;  /* 0x000000ff1100720c */ /* 0x040fe40003fa5270 */
[-C--:B------:R-:W-:Y:S02]  /*16e0*/  ISETP.NE.AND P3, PT, R17, R0.reuse, PT ;  /* 0x000000001100720c */ /* 0x080fe40003f65270 */
[----:B---3--:R-:W-:-:S02]  /*16f0*/  ISETP.NE.AND P6, PT, R9, R0, PT ;  /* 0x000000000900720c */ /* 0x008fc40003fc5270 */
[----:B------:R-:W-:-:S05]  /*1700*/  ISETP.NE.AND P2, PT, R9, RZ, PT ;  /* 0x000000ff0900720c */ /* 0x000fca0003f45270 */
[----:B------:R-:W-:Y:S01]  /*1710*/  @P4 IMAD.MOV R12, RZ, RZ, R26 ;  /* 0x000000ffff0c4224 */ /* 0x000fe200078e021a */
[----:B----4-:R-:W-:Y:S02]  /*1720*/  ISETP.NE.AND P4, PT, R11, RZ, PT ;  /* 0x000000ff0b00720c */ /* 0x010fe40003f85270 */
[----:B------:R-:W-:Y:S01]  /*1730*/  @!P5 SEL R18, R13, R18, P3 ;  /* 0x000000120d12d207 */ /* 0x000fe20001800000 */
[----:B0-----:R-:W-:Y:S01]  /*1740*/  VIADD R6, R12, 0x1 ;  /* 0x000000010c067836 */ /* 0x001fe20000000000 */
[-C--:B------:R-:W-:Y:S01]  /*1750*/  ISETP.NE.AND P3, PT, R11, R0.reuse, PT ;  /* 0x000000000b00720c */ /* 0x080fe20003f65270 */
[----:B------:R-:W-:Y:S01]  /*1760*/  @P6 IMAD.MOV R6, RZ, RZ, R12 ;  /* 0x000000ffff066224 */ /* 0x000fe200078e020c */
[----:B------:R-:W-:Y:S02]  /*1770*/  ISETP.NE.AND P5, PT, R9, R0, PT ;  /* 0x000000000900720c */ /* 0x000fe40003fa5270 */
[----:B-----5:R-:W-:Y:S02]  /*1780*/  ISETP.NE.AND P6, PT, R7, RZ, PT ;  /* 0x000000ff0700720c */ /* 0x020fe40003fc5270 */
[----:B------:R-:W-:Y:S01]  /*1790*/  @!P2 SEL R18, R3, R18, P5 ;  /* 0x000000120312a207 */ /* 0x000fe20002800000 */
[----:B------:R-:W-:Y:S01]  /*17a0*/  VIADD R3, R6, 0x1 ;  /* 0x0000000106037836 */ /* 0x000fe20000000000 */
[----:B------:R-:W-:-:S02]  /*17b0*/  ISETP.NE.AND P2, PT, R7, R0, PT ;  /* 0x000000000700720c */ /* 0x000fc40003f45270 */
[----:B------:R-:W-:-:S03]  /*17c0*/  ISETP.NE.AND P5, PT, R11, R0, PT ;  /* 0x000000000b00720c */ /* 0x000fc60003fa5270 */
[----:B------:R-:W-:Y:S01]  /*17d0*/  @P3 IMAD.MOV R3, RZ, RZ, R6 ;  /* 0x000000ffff033224 */ /* 0x000fe200078e0206 */
[----:B------:R-:W-:Y:S02]  /*17e0*/  @!P4 SEL R18, R15, R18, P5 ;  /* 0x000000120f12c207 */ /* 0x000fe40002800000 */
[----:B------:R-:W-:Y:S01]  /*17f0*/  ISETP.NE.AND P3, PT, R7, R0, PT ;  /* 0x000000000700720c */ /* 0x000fe20003f65270 */
[----:B------:R-:W-:-:S03]  /*1800*/  VIADD R26, R3, 0x1 ;  /* 0x00000001031a7836 */ /* 0x000fc60000000000 */
[----:B------:R-:W-:Y:S01]  /*1810*/  @!P6 SEL R18, R21, R18, P3 ;  /* 0x000000121512e207 */ /* 0x000fe20001800000 */
[----:B------:R-:W-:-:S08]  /*1820*/  @P2 IMAD.MOV R26, RZ, RZ, R3 ;  /* 0x000000ffff1a2224 */ /* 0x000fd000078e0203 */
.L_x_9:
[----:B------:R-:W-:Y:S05]  /*1830*/  @!P1 BRA `(.L_x_6) ;  /* 0x0000000000a49947 */ /* 0x000fea0003800000 */
[----:B------:R-:W-:Y:S02]  /*1840*/  ISETP.NE.AND P2, PT, R19, 0x1, PT ;  /* 0x000000011300780c */ /* 0x000fe40003f45270 */
[----:B------:R-:W-:-:S04]  /*1850*/  LOP3.LUT R3, R5, 0x1, RZ, 0xc0, !PT ;  /* 0x0000000105037812 */ /* 0x000fc800078ec0ff */
[----:B------:R-:W-:-:S07]  /*1860*/  ISETP.NE.U32.AND P1, PT, R3, 0x1, PT ;  /* 0x000000010300780c */ /* 0x000fce0003f25070 */
[----:B------:R-:W-:Y:S06]  /*1870*/  @!P2 BRA `(.L_x_10) ;  /* 0x000000000064a947 */ /* 0x000fec0003800000 */
[----:B------:R-:W0:Y:S01]  /*1880*/  LDC R9, c[0x0][0x390] ;  /* 0x0000e400ff097b82 */ /* 0x000e220000000800 */
[----:B------:R-:W-:-:S07]  /*1890*/  LOP3.LUT R3, RZ, R14, RZ, 0x33, !PT ;  /* 0x0000000eff037212 */ /* 0x000fce00078e33ff */
[----:B------:R-:W1:Y:S01]  /*18a0*/  LDC.64 R6, c[0x0][0x380] ;  /* 0x0000e000ff067b82 */ /* 0x000e620000000a00 */
[--C-:B0-----:R-:W-:Y:S02]  /*18b0*/  IMAD.IADD R3, R3, 0x1, R9.reuse ;  /* 0x0000000103037824 */ /* 0x101fe400078e0209 */
[CC--:B------:R-:W-:Y:S02]  /*18c0*/  IMAD R8, R14.reuse, R9.reuse, R9 ;  /* 0x000000090e087224 */ /* 0x0c0fe400078e0209 */
[----:B------:R-:W-:-:S03]  /*18d0*/  IMAD R13, R14, R9, R3 ;  /* 0x000000090e0d7224 */ /* 0x000fc600078e0203 */
[----:B------:R-:W-:Y:S01]  /*18e0*/  IADD3 R3, PT, PT, R8, R9, -R14 ;  /* 0x0000000908037210 */ /* 0x000fe20007ffe80e */
[----:B-1----:R-:W-:-:S04]  /*18f0*/  IMAD.WIDE R8, R13, 0x4, R6 ;  /* 0x000000040d087825 */ /* 0x002fc800078e0206 */
[----:B------:R-:W-:Y:S02]  /*1900*/  VIADD R11, R3, 0xfffffffe ;  /* 0xfffffffe030b7836 */ /* 0x000fe40000000000 */
[----:B------:R-:W2:Y:S02]  /*1910*/  LDG.E R9, desc[UR10][R8.64] ;  /* 0x0000000a08097981 */ /* 0x000ea4000c1e1900 */
[----:B------:R-:W-:-:S06]  /*1920*/  IMAD.WIDE R6, R11, 0x4, R6 ;  /* 0x000000040b067825 */ /* 0x000fcc00078e0206 */
[----:B------:R-:W3:Y:S01]  /*1930*/  LDG.E R7, desc[UR10][R6.64] ;  /* 0x0000000a06077981 */ /* 0x000ee2000c1e1900 */
[----:B------:R-:W-:Y:S02]  /*1940*/  VIADD R3, R26, 0x1 ;  /* 0x000000011a037836 */ /* 0x000fe40000000000 */
[----:B------:R-:W-:Y:S01]  /*1950*/  VIADD R14, R14, 0x2 ;  /* 0x000000020e0e7836 */ /* 0x000fe20000000000 */
[CC--:B--2---:R-:W-:Y:S02]  /*1960*/  ISETP.NE.AND P4, PT, R9.reuse, R0.reuse, PT ;  /* 0x000000000900720c */ /* 0x0c4fe40003f85270 */
[C---:B------:R-:W-:Y:S02]  /*1970*/  ISETP.NE.AND P6, PT, R9.reuse, RZ, PT ;  /* 0x000000ff0900720c */ /* 0x040fe40003fc5270 */
[----:B------:R-:W-:Y:S02]  /*1980*/  ISETP.NE.AND P5, PT, R9, R0, PT ;  /* 0x000000000900720c */ /* 0x000fe40003fa5270 */
[----:B---3--:R-:W-:-:S02]  /*1990*/  ISETP.NE.AND P2, PT, R7, RZ, PT ;  /* 0x000000ff0700720c */ /* 0x008fc40003f45270 */
[----:B------:R-:W-:-:S05]  /*19a0*/  ISETP.NE.AND P3, PT, R7, R0, PT ;  /* 0x000000000700720c */ /* 0x000fca0003f65270 */
[----:B------:R-:W-:Y:S01]  /*19b0*/  @P4 IMAD.MOV R3, RZ, RZ, R26 ;  /* 0x000000ffff034224 */ /* 0x000fe200078e021a */
[----:B------:R-:W-:Y:S02]  /*19c0*/  ISETP.NE.AND P4, PT, R7, R0, PT ;  /* 0x000000000700720c */ /* 0x000fe40003f85270 */
[----:B------:R-:W-:Y:S01]  /*19d0*/  @!P6 SEL R18, R13, R18, P5 ;  /* 0x000000120d12e207 */ /* 0x000fe20002800000 */
[----:B------:R-:W-:-:S03]  /*19e0*/  VIADD R26, R3, 0x1 ;  /* 0x00000001031a7836 */ /* 0x000fc60000000000 */
[----:B------:R-:W-:Y:S01]  /*19f0*/  @!P2 SEL R18, R11, R18, P4 ;  /* 0x000000120b12a207 */ /* 0x000fe20002000000 */
[----:B------:R-:W-:-:S07]  /*1a00*/  @P3 IMAD.MOV R26, RZ, RZ, R3 ;  /* 0x000000ffff1a3224 */ /* 0x000fce00078e0203 */
.L_x_10:
[----:B------:R-:W-:Y:S05]  /*1a10*/  @P1 BRA `(.L_x_6) ;  /* 0x00000000002c1947 */ /* 0x000fea0003800000 */
[----:B------:R-:W0:Y:S01]  /*1a20*/  LDC R8, c[0x0][0x390] ;  /* 0x0000e400ff087b82 */ /* 0x000e220000000800 */
[----:B------:R-:W-:-:S07]  /*1a30*/  LOP3.LUT R3, RZ, R14, RZ, 0x33, !PT ;  /* 0x0000000eff037212 */ /* 0x000fce00078e33ff */
[----:B------:R-:W1:Y:S01]  /*1a40*/  LDC.64 R6, c[0x0][0x380] ;  /* 0x0000e000ff067b82 */ /* 0x000e620000000a00 */
[----:B0-----:R-:W-:-:S04]  /*1a50*/  IMAD.IADD R3, R3, 0x1, R8 ;  /* 0x0000000103037824 */ /* 0x001fc800078e0208 */
[----:B------:R-:W-:-:S04]  /*1a60*/  IMAD R3, R14, R8, R3 ;  /* 0x000000080e037224 */ /* 0x000fc800078e0203 */
[----:B-1----:R-:W-:-:S06]  /*1a70*/  IMAD.WIDE R6, R3, 0x4, R6 ;  /* 0x0000000403067825 */ /* 0x002fcc00078e0206 */
[----:B------:R-:W2:Y:S02]  /*1a80*/  LDG.E R7, desc[UR10][R6.64] ;  /* 0x0000000a06077981 */ /* 0x000ea4000c1e1900 */
[----:B--2---:R-:W-:-:S13]  /*1a90*/  ISETP.NE.AND P1, PT, R7, R0, PT ;  /* 0x000000000700720c */ /* 0x004fda0003f25270 */
[----:B------:R-:W-:Y:S01]  /*1aa0*/  @P1 ISETP.NE.AND P2, PT, R7, RZ, PT ;  /* 0x000000ff0700120c */ /* 0x000fe20003f45270 */
[----:B------:R-:W-:-:S03]  /*1ab0*/  @!P1 VIADD R26, R26, 0x1 ;  /* 0x000000011a1a9836 */ /* 0x000fc60000000000 */
[----:B------:R-:W-:-:S09]  /*1ac0*/  @P1 SEL R18, R3, R18, !P2 ;  /* 0x0000001203121207 */ /* 0x000fd20005000000 */
.L_x_6:
[----:B------:R-:W-:Y:S02]  /*1ad0*/  ISETP.EQ.AND P2, PT, R26, R2, PT ;  /* 0x000000021a00720c */ /* 0x000fe40003f42270 */
[----:B------:R-:W-:-:S13]  /*1ae0*/  ISETP.NE.AND P1, PT, R18, -0x1, PT ;  /* 0xffffffff1200780c */ /* 0x000fda0003f25270 */
[----:B------:R-:W-:Y:S05]  /*1af0*/  @P1 BRA P2, `(.L_x_11) ;  /* 0x0000001800201947 */ /* 0x000fea0001000000 */
[----:B------:R-:W0:Y:S02]  /*1b00*/  LDCU UR4, c[0x0][0x390] ;  /* 0x00007200ff0477ac */ /* 0x000e240008000800 */
[----:B0-----:R-:W-:-:S05]  /*1b10*/  IMAD.U32 R6, RZ, RZ, UR4 ;  /* 0x00000004ff067e24 */ /* 0x001fca000f8e00ff */
[----:B------:R-:W-:-:S04]  /*1b20*/  ISETP.GE.AND P1, PT, R6, 0x1, PT ;  /* 0x000000010600780c */ /* 0x000fc80003f26270 */
[----:B------:R-:W-:-:S13]  /*1b30*/  PLOP3.LUT P1, PT, P0, P1, PT, 0x2f, 0xf2 ;  /* 0x0000000000f2781c */ /* 0x000fda0000722577 */
[----:B------:R-:W-:Y:S05]  /*1b40*/  @P1 BRA `(.L_x_12) ;  /* 0x0000000800841947 */ /* 0x000fea0003800000 */
[C---:B------:R-:W-:Y:S01]  /*1b50*/  LOP3.LUT R11, R6.reuse, 0x7, RZ, 0xc0, !PT ;  /* 0x00000007060b7812 */ /* 0x040fe200078ec0ff */
[C---:B------:R-:W-:Y:S01]  /*1b60*/  VIADD R7, R6.reuse, 0xffffffff ;  /* 0xffffffff06077836 */ /* 0x040fe20000000000 */
[----:B------:R-:W-:Y:S01]  /*1b70*/  LOP3.LUT R16, R6, 0x3, RZ, 0xc0, !PT ;  /* 0x0000000306107812 */ /* 0x000fe200078ec0ff */
[----:B------:R-:W-:Y:S02]  /*1b80*/  UMOV UR4, URZ ;  /* 0x000000ff00047c82 */ /* 0x000fe40008000000 */
[----:B------:R-:W-:-:S05]  /*1b90*/  VIADD R3, R11, 0xffffffff ;  /* 0xffffffff0b037836 */ /* 0x000fca0000000000 */
[----:B------:R-:W-:Y:S02]  /*1ba0*/  ISETP.GE.U32.AND P0, PT, R3, 0x3, PT ;  /* 0x000000030300780c */ /* 0x000fe40003f06070 */
[----:B------:R-:W-:-:S11]  /*1bb0*/  LOP3.LUT R3, R6, 0x7ffffff8, RZ, 0xc0, !PT ;  /* 0x7ffffff806037812 */ /* 0x000fd600078ec0ff */
.L_x_19:
[----:B------:R-:W0:Y:S01]  /*1bc0*/  LDC R6, c[0x0][0x390] ;  /* 0x0000e400ff067b82 */ /* 0x000e220000000800 */
[----:B------:R-:W-:Y:S01]  /*1bd0*/  ISETP.GE.U32.AND P1, PT, R7, 0x7, PT ;  /* 0x000000070700780c */ /* 0x000fe20003f26070 */
[----:B------:R-:W-:Y:S02]  /*1be0*/  IMAD.MOV.U32 R8, RZ, RZ, -0x1 ;  /* 0xffffffffff087424 */ /* 0x000fe400078e00ff */
[----:B------:R-:W-:Y:S02]  /*1bf0*/  IMAD.MOV.U32 R12, RZ, RZ, RZ ;  /* 0x000000ffff0c7224 */ /* 0x000fe400078e00ff */
[----:B------:R-:W-:Y:S02]  /*1c00*/  IMAD.MOV.U32 R10, RZ, RZ, RZ ;  /* 0x000000ffff0a7224 */ /* 0x000fe400078e00ff */
[----:B0-----:R-:W-:-:S06]  /*1c10*/  IMAD R9, R6, UR4, RZ ;  /* 0x0000000406097c24 */ /* 0x001fcc000f8e02ff */
[----:B------:R-:W-:Y:S05]  /*1c20*/  @!P1 BRA `(.L_x_13) ;  /* 0x0000000400049947 */ /* 0x000fea0003800000 */
[----:B------:R-:W0:Y:S01]  /*1c30*/  LDC.64 R4, c[0x0][0x380] ;  /* 0x0000e000ff047b82 */ /* 0x000e220000000a00 */
[----:B------:R-:W-:Y:S02]  /*1c40*/  IMAD.MOV.U32 R8, RZ, RZ, -0x1 ;  /* 0xffffffffff087424 */ /* 0x000fe400078e00ff */
[----:B------:R-:W-:Y:S02]  /*1c50*/  IMAD.MOV.U32 R14, RZ, RZ, RZ ;  /* 0x000000ffff0e7224 */ /* 0x000fe400078e00ff */
[----:B------:R-:W-:-:S07]  /*1c60*/  IMAD.MOV.U32 R10, RZ, RZ, RZ ;  /* 0x000000ffff0a7224 */ /* 0x000fce00078e00ff */
.L_x_14:
[----:B------:R-:W-:-:S04]  /*1c70*/  IMAD.IADD R13, R9, 0x1, R14 ;  /* 0x00000001090d7824 */ /* 0x000fc800078e020e */
[----:B0-----:R-:W-:-:S05]  /*1c80*/  IMAD.WIDE.U32 R12, R13, 0x4, R4 ;  /* 0x000000040d0c7825 */ /* 0x001fca00078e0004 */
[----:B------:R-:W2:Y:S04]  /*1c90*/  LDG.E R21, desc[UR10][R12.64] ;  /* 0x0000000a0c157981 */ /* 0x000ea8000c1e1900 */
[----:B------:R-:W3:Y:S04]  /*1ca0*/  LDG.E R23, desc[UR10][R12.64+0x4] ;  /* 0x0000040a0c177981 */ /* 0x000ee8000c1e1900 */
[----:B------:R-:W4:Y:S04]  /*1cb0*/  LDG.E R25, desc[UR10][R12.64+0x8] ;  /* 0x0000080a0c197981 */ /* 0x000f28000c1e1900 */
[----:B------:R-:W5:Y:S04]  /*1cc0*/  LDG.E R27, desc[UR10][R12.64+0xc] ;  /* 0x00000c0a0c1b7981 */ /* 0x000f68000c1e1900 */
[----:B------:R-:W5:Y:S04]  /*1cd0*/  LDG.E R29, desc[UR10][R12.64+0x10] ;  /* 0x0000100a0c1d7981 */ /* 0x000f68000c1e1900 */
[----:B------:R-:W5:Y:S04]  /*1ce0*/  LDG.E R19, desc[UR10][R12.64+0x14] ;  /* 0x0000140a0c137981 */ /* 0x000f68000c1e1900 */
[----:B------:R-:W5:Y:S04]  /*1cf0*/  LDG.E R15, desc[UR10][R12.64+0x18] ;  /* 0x0000180a0c0f7981 */ /* 0x000f68000c1e1900 */
[----:B------:R0:W5:Y:S01]  /*1d00*/  LDG.E R17, desc[UR10][R12.64+0x1c] ;  /* 0x00001c0a0c117981 */ /* 0x000162000c1e1900 */
[----:B------:R-:W-:-:S02]  /*1d10*/  VIADD R18, R10, 0x1 ;  /* 0x000000010a127836 */ /* 0x000fc40000000000 */
[C---:B0-----:R-:W-:Y:S01]  /*1d20*/  VIADD R13, R14.reuse, 0x2 ;  /* 0x000000020e0d7836 */ /* 0x041fe20000000000 */
[C---:B--2---:R-:W-:Y:S02]  /*1d30*/  ISETP.NE.AND P3, PT, R21.reuse, RZ, PT ;  /* 0x000000ff1500720c */ /* 0x044fe40003f65270 */
[-C--:B------:R-:W-:Y:S01]  /*1d40*/  ISETP.NE.AND P5, PT, R21, R0.reuse, PT ;  /* 0x000000001500720c */ /* 0x080fe20003fa5270 */
[----:B------:R-:W-:Y:S01]  /*1d50*/  VIADD R21, R14, 0x1 ;  /* 0x000000010e157836 */ /* 0x000fe20000000000 */
[C---:B---3--:R-:W-:Y:S02]  /*1d60*/  ISETP.NE.AND P4, PT, R23.reuse, RZ, PT ;  /* 0x000000ff1700720c */ /* 0x048fe40003f85270 */
[-C--:B------:R-:W-:Y:S02]  /*1d70*/  ISETP.NE.AND P6, PT, R23, R0.reuse, PT ;  /* 0x000000001700720c */ /* 0x080fe40003fc5270 */
[C---:B----4-:R-:W-:Y:S02]  /*1d80*/  ISETP.NE.AND P2, PT, R25.reuse, RZ, PT ;  /* 0x000000ff1900720c */ /* 0x050fe40003f45270 */
[----:B------:R-:W-:-:S03]  /*1d90*/  ISETP.NE.AND P1, PT, R25, R0, PT ;  /* 0x000000001900720c */ /* 0x000fc60003f25270 */
[----:B------:R-:W-:Y:S02]  /*1da0*/  @!P3 SEL R8, R8, R14, !P5 ;  /* 0x0000000e0808b207 */ /* 0x000fe40006800000 */
[----:B-----5:R-:W-:Y:S01]  /*1db0*/  ISETP.NE.AND P3, PT, R27, RZ, PT ;  /* 0x000000ff1b00720c */ /* 0x020fe20003f65270 */
[----:B------:R-:W-:Y:S01]  /*1dc0*/  @P5 IMAD.MOV R18, RZ, RZ, R10 ;  /* 0x000000ffff125224 */ /* 0x000fe200078e020a */
[----:B------:R-:W-:Y:S02]  /*1dd0*/  @!P4 SEL R8, R8, R21, !P6 ;  /* 0x000000150808c207 */ /* 0x000fe40007000000 */
[----:B------:R-:W-:Y:S01]  /*1de0*/  ISETP.NE.AND P4, PT, R29, RZ, PT ;  /* 0x000000ff1d00720c */ /* 0x000fe20003f85270 */
[----:B------:R-:W-:Y:S01]  /*1df0*/  VIADD R10, R18, 0x1 ;  /* 0x00000001120a7836 */ /* 0x000fe20000000000 */
[----:B------:R-:W-:Y:S01]  /*1e00*/  @!P2 SEL R8, R8, R13, !P1 ;  /* 0x0000000d0808a207 */ /* 0x000fe20004800000 */
[----:B------:R-:W-:Y:S01]  /*1e10*/  @P6 IMAD.MOV R10, RZ, RZ, R18 ;  /* 0x000000ffff0a6224 */ /* 0x000fe200078e0212 */
[-C--:B------:R-:W-:Y:S01]  /*1e20*/  ISETP.NE.AND P5, PT, R27, R0.reuse, PT ;  /* 0x000000001b00720c */ /* 0x080fe20003fa5270 */
[----:B------:R-:W-:Y:S01]  /*1e30*/  VIADD R13, R14, 0x3 ;  /* 0x000000030e0d7836 */ /* 0x000fe20000000000 */
[-C--:B------:R-:W-:Y:S01]  /*1e40*/  ISETP.NE.AND P6, PT, R29, R0.reuse, PT ;  /* 0x000000001d00720c */ /* 0x080fe20003fc5270 */
[----:B------:R-:W-:Y:S01]  /*1e50*/  VIADD R12, R10, 0x1 ;  /* 0x000000010a0c7836 */ /* 0x000fe20000000000 */
[C---:B------:R-:W-:Y:S01]  /*1e60*/  ISETP.NE.AND P2, PT, R19.reuse, R0, PT ;  /* 0x000000001300720c */ /* 0x040fe20003f45270 */
[----:B------:R-:W-:Y:S01]  /*1e70*/  @P1 IMAD.MOV R12, RZ, RZ, R10 ;  /* 0x000000ffff0c1224 */ /* 0x000fe200078e020a */
[----:B------:R-:W-:-:S02]  /*1e80*/  ISETP.NE.AND P1, PT, R19, RZ, PT ;  /* 0x000000ff1300720c */ /* 0x000fc40003f25270 */
[----:B------:R-:W-:Y:S01]  /*1e90*/  @!P3 SEL R8, R8, R13, !P5 ;  /* 0x0000000d0808b207 */ /* 0x000fe20006800000 */
[----:B------:R-:W-:Y:S01]  /*1ea0*/  VIADD R13, R14, 0x4 ;  /* 0x000000040e0d7836 */ /* 0x000fe20000000000 */
[----:B------:R-:W-:Y:S01]  /*1eb0*/  ISETP.NE.AND P3, PT, R17, RZ, PT ;  /* 0x000000ff1100720c */ /* 0x000fe20003f65270 */
[----:B------:R-:W-:Y:S02]  /*1ec0*/  VIADD R10, R12, 0x1 ;  /* 0x000000010c0a7836 */ /* 0x000fe40000000000 */
[----:B------:R-:W-:Y:S01]  /*1ed0*/  @P5 IMAD.MOV R10, RZ, RZ, R12 ;  /* 0x000000ffff0a5224 */ /* 0x000fe200078e020c */
[----:B------:R-:W-:Y:S01]  /*1ee0*/  @!P4 SEL R8, R8, R13, !P6 ;  /* 0x0000000d0808c207 */ /* 0x000fe20007000000 */
[----:B------:R-:W-:Y:S01]  /*1ef0*/  VIADD R13, R14, 0x5 ;  /* 0x000000050e0d7836 */ /* 0x000fe20000000000 */
[C---:B------:R-:W-:Y:S01]  /*1f00*/  ISETP.NE.AND P4, PT, R15.reuse, RZ, PT ;  /* 0x000000ff0f00720c */ /* 0x040fe20003f85270 */
[----:B------:R-:W-:Y:S01]  /*1f10*/  VIADD R12, R10, 0x1 ;  /* 0x000000010a0c7836 */ /* 0x000fe20000000000 */
[-C--:B------:R-:W-:Y:S01]  /*1f20*/  ISETP.NE.AND P5, PT, R15, R0.reuse, PT ;  /* 0x000000000f00720c */ /* 0x080fe20003fa5270 */
[----:B------:R-:W-:Y:S01]  /*1f30*/  @P6 IMAD.MOV R12, RZ, RZ, R10 ;  /* 0x000000ffff0c6224 */ /* 0x000fe200078e020a */
[----:B------:R-:W-:Y:S01]  /*1f40*/  @!P1 SEL R8, R8, R13, !P2 ;  /* 0x0000000d08089207 */ /* 0x000fe20005000000 */
[C---:B------:R-:W-:Y:S01]  /*1f50*/  VIADD R13, R14.reuse, 0x6 ;  /* 0x000000060e0d7836 */ /* 0x040fe20000000000 */
[----:B------:R-:W-:Y:S01]  /*1f60*/  ISETP.NE.AND P1, PT, R17, R0, PT ;  /* 0x000000001100720c */ /* 0x000fe20003f25270 */
[----:B------:R-:W-:-:S02]  /*1f70*/  VIADD R15, R14, 0x7 ;  /* 0x000000070e0f7836 */ /* 0x000fc40000000000 */
[----:B------:R-:W-:Y:S02]  /*1f80*/  VIADD R14, R14, 0x8 ;  /* 0x000000080e0e7836 */ /* 0x000fe40000000000 */
[----:B------:R-:W-:Y:S02]  /*1f90*/  VIADD R10, R12, 0x1 ;  /* 0x000000010c0a7836 */ /* 0x000fe40000000000 */
[----:B------:R-:W-:Y:S01]  /*1fa0*/  @P2 IMAD.MOV R10, RZ, RZ, R12 ;  /* 0x000000ffff0a2224 */ /* 0x000fe200078e020c */
[----:B------:R-:W-:Y:S02]  /*1fb0*/  ISETP.NE.AND P2, PT, R14, R3, PT ;  /* 0x000000030e00720c */ /* 0x000fe40003f45270 */
[----:B------:R-:W-:Y:S01]  /*1fc0*/  @!P4 SEL R8, R8, R13, !P5 ;  /* 0x0000000d0808c207 */ /* 0x000fe20006800000 */
[----:B------:R-:W-:Y:S02]  /*1fd0*/  VIADD R12, R10, 0x1 ;  /* 0x000000010a0c7836 */ /* 0x000fe40000000000 */
[----:B------:R-:W-:Y:S01]  /*1fe0*/  @P5 IMAD.MOV R12, RZ, RZ, R10 ;  /* 0x000000ffff0c5224 */ /* 0x000fe200078e020a */
[----:B------:R-:W-:-:S03]  /*1ff0*/  @!P3 SEL R8, R8, R15, !P1 ;  /* 0x0000000f0808b207 */ /* 0x000fc60004800000 */
[----:B------:R-:W-:Y:S02]  /*2000*/  VIADD R10, R12, 0x1 ;  /* 0x000000010c0a7836 */ /* 0x000fe40000000000 */
[----:B------:R-:W-:Y:S02]  /*2010*/  @P1 IMAD.MOV R10, RZ, RZ, R12 ;  /* 0x000000ffff0a1224 */ /* 0x000fe400078e020c */
[----:B------:R-:W-:Y:S05]  /*2020*/  @P2 BRA `(.L_x_14) ;  /* 0xfffffffc00102947 */ /* 0x000fea000383ffff */
[----:B------:R-:W-:-:S07]  /*2030*/  IMAD.MOV.U32 R12, RZ, RZ, R3 ;  /* 0x000000ffff0c7224 */ /* 0x000fce00078e0003 */
.L_x_13:
[----:B------:R-:W-:-:S13]  /*2040*/  ISETP.NE.AND P1, PT, R11, RZ, PT ;  /* 0x000000ff0b00720c */ /* 0x000fda0003f25270 */
[----:B------:R-:W-:Y:S05]  /*2050*/  @!P1 BRA `(.L_x_15) ;  /* 0x0000000400249947 */ /* 0x000fea0003800000 */
[----:B------:R-:W-:Y:S01]  /*2060*/  ISETP.NE.AND P1, PT, R16, RZ, PT ;  /* 0x000000ff1000720c */ /* 0x000fe20003f25270 */
[----:B------:R-:W-:-:S12]  /*2070*/  @!P0 BRA `(.L_x_16) ;  /* 0x0000000000908947 */ /* 0x000fd80003800000 */
[----:B------:R-:W0:Y:S01]  /*2080*/  LDC.64 R14, c[0x0][0x380] ;  /* 0x0000e000ff0e7b82 */ /* 0x000e220000000a00 */
[C---:B------:R-:W-:Y:S01]  /*2090*/  IMAD.IADD R13, R9.reuse, 0x1, R12 ;  /* 0x00000001090d7824 */ /* 0x040fe200078e020c */
[----:B------:R-:W-:-:S05]  /*20a0*/  IADD3 R17, P2, PT, R9, R12, RZ ;  /* 0x0000000c09117210 */ /* 0x000fca0007f5e0ff */
[----:B------:R-:W-:Y:S01]  /*20b0*/  IMAD.X R18, RZ, RZ, RZ, P2 ;  /* 0x000000ffff127224 */ /* 0x000fe200010e06ff */
[----:B------:R-:W1:Y:S01]  /*20c0*/  LDC.64 R4, c[0x0][0x380] ;  /* 0x0000e000ff047b82 */ /* 0x000e620000000a00 */
[----:B0-----:R-:W-:-:S06]  /*20d0*/  IMAD.WIDE.U32 R14, R13, 0x4, R14 ;  /* 0x000000040d0e7825 */ /* 0x001fcc00078e000e */
[----:B------:R-:W2:Y:S01]  /*20e0*/  LDG.E R15, desc[UR10][R14.64] ;  /* 0x0000000a0e0f7981 */ /* 0x000ea2000c1e1900 */
[----:B-1----:R-:W-:-:S04]  /*20f0*/  LEA R4, P2, R17, R4, 0x2 ;  /* 0x0000000411047211 */ /* 0x002fc800078410ff */
[----:B------:R-:W-:-:S05]  /*2100*/  LEA.HI.X R5, R17, R5, R18, 0x2, P2 ;  /* 0x0000000511057211 */ /* 0x000fca00010f1412 */
[----:B------:R-:W3:Y:S04]  /*2110*/  LDG.E R13, desc[UR10][R4.64+0x4] ;  /* 0x0000040a040d7981 */ /* 0x000ee8000c1e1900 */
[----:B------:R-:W4:Y:S04]  /*2120*/  LDG.E R17, desc[UR10][R4.64+0x8] ;  /* 0x0000080a04117981 */ /* 0x000f28000c1e1900 */
[----:B------:R0:W5:Y:S02]  /*2130*/  LDG.E R19, desc[UR10][R4.64+0xc] ;  /* 0x00000c0a04137981 */ /* 0x000164000c1e1900 */
[----:B0-----:R-:W-:Y:S01]  /*2140*/  VIADD R5, R12, 0x1 ;  /* 0x000000010c057836 */ /* 0x001fe20000000000 */
[----:B--2---:R-:W-:-:S02]  /*2150*/  ISETP.NE.AND P5, PT, R15, R0, PT ;  /* 0x000000000f00720c */ /* 0x004fc40003fa5270 */
[----:B------:R-:W-:Y:S02]  /*2160*/  ISETP.NE.AND P4, PT, R15, RZ, PT ;  /* 0x000000ff0f00720c */ /* 0x000fe40003f85270 */
[C---:B---3--:R-:W-:Y:S02]  /*2170*/  ISETP.NE.AND P2, PT, R13.reuse, R0, PT ;  /* 0x000000000d00720c */ /* 0x048fe40003f45270 */
[----:B------:R-:W-:Y:S01]  /*2180*/  ISETP.NE.AND P3, PT, R13, RZ, PT ;  /* 0x000000ff0d00720c */ /* 0x000fe20003f65270 */
[----:B------:R-:W-:-:S08]  /*2190*/  VIADD R13, R10, 0x1 ;  /* 0x000000010a0d7836 */ /* 0x000fd00000000000 */
[----:B------:R-:W-:Y:S01]  /*21a0*/  @!P4 SEL R8, R8, R12, !P5 ;  /* 0x0000000c0808c207 */ /* 0x000fe20006800000 */
[----:B------:R-:W-:Y:S01]  /*21b0*/  @P5 IMAD.MOV R13, RZ, RZ, R10 ;  /* 0x000000ffff0d5224 */ /* 0x000fe200078e020a */
[C---:B----4-:R-:W-:Y:S02]  /*21c0*/  ISETP.NE.AND P5, PT, R17.reuse, RZ, PT ;  /* 0x000000ff1100720c */ /* 0x050fe40003fa5270 */
[----:B------:R-:W-:Y:S01]  /*21d0*/  ISETP.NE.AND P4, PT, R17, R0, PT ;  /* 0x000000001100720c */ /* 0x000fe20003f85270 */
[----:B------:R-:W-:Y:S02]  /*21e0*/  VIADD R10, R13, 0x1 ;  /* 0x000000010d0a7836 */ /* 0x000fe40000000000 */
[----:B------:R-:W-:Y:S01]  /*21f0*/  @P2 IMAD.MOV R10, RZ, RZ, R13 ;  /* 0x000000ffff0a2224 */ /* 0x000fe200078e020d */
[----:B------:R-:W-:Y:S02]  /*2200*/  @!P3 SEL R8, R8, R5, !P2 ;  /* 0x000000050808b207 */ /* 0x000fe40005000000 */
[----:B-----5:R-:W-:-:S02]  /*2210*/  ISETP.NE.AND P2, PT, R19, RZ, PT ;  /* 0x000000ff1300720c */ /* 0x020fc40003f45270 */
[----:B------:R-:W-:Y:S01]  /*2220*/  ISETP.NE.AND P3, PT, R19, R0, PT ;  /* 0x000000001300720c */ /* 0x000fe20003f65270 */
[----:B------:R-:W-:Y:S02]  /*2230*/  VIADD R5, R12, 0x2 ;  /* 0x000000020c057836 */ /* 0x000fe40000000000 */
[----:B------:R-:W-:Y:S02]  /*2240*/  VIADD R4, R10, 0x1 ;  /* 0x000000010a047836 */ /* 0x000fe40000000000 */
[----:B------:R-:W-:Y:S01]  /*2250*/  @P4 IMAD.MOV R4, RZ, RZ, R10 ;  /* 0x000000ffff044224 */ /* 0x000fe200078e020a */
[----:B------:R-:W-:Y:S01]  /*2260*/  @!P5 SEL R8, R8, R5, !P4 ;  /* 0x000000050808d207 */ /* 0x000fe20006000000 */
[----:B------:R-:W-:Y:S02]  /*2270*/  VIADD R5, R12, 0x3 ;  /* 0x000000030c057836 */ /* 0x000fe40000000000 */
[----:B------:R-:W-:Y:S02]  /*2280*/  VIADD R10, R4, 0x1 ;  /* 0x00000001040a7836 */ /* 0x000fe40000000000 */
[----:B------:R-:W-:Y:S01]  /*2290*/  VIADD R12, R12, 0x4 ;  /* 0x000000040c0c7836 */ /* 0x000fe20000000000 */
[----:B------:R-:W-:Y:S01]  /*22a0*/  @!P2 SEL R8, R8, R5, !P3 ;  /* 0x000000050808a207 */ /* 0x000fe20005800000 */
[----:B------:R-:W-:-:S07]  /*22b0*/  @P3 IMAD.MOV R10, RZ, RZ, R4 ;  /* 0x000000ffff0a3224 */ /* 0x000fce00078e0204 */
.L_x_16:
[----:B------:R-:W-:Y:S05]  /*22c0*/  @!P1 BRA `(.L_x_15) ;  /* 0x0000000000889947 */ /* 0x000fea0003800000 */
[----:B------:R-:W-:Y:S02]  /*22d0*/  ISETP.NE.AND P2, PT, R16, 0x1, PT ;  /* 0x000000011000780c */ /* 0x000fe40003f45270 */
[----:B------:R-:W-:-:S11]  /*22e0*/  LOP3.LUT P1, RZ, R6, 0x1, RZ, 0xc0, !PT ;  /* 0x0000000106ff7812 */ /* 0x000fd6000782c0ff */
[----:B------:R-:W-:Y:S05]  /*22f0*/  @!P2 BRA `(.L_x_17) ;  /* 0x000000000058a947 */ /* 0x000fea0003800000 */
[----:B------:R-:W0:Y:S01]  /*2300*/  LDC.64 R14, c[0x0][0x380] ;  /* 0x0000e000ff0e7b82 */ /* 0x000e220000000a00 */
[C---:B------:R-:W-:Y:S01]  /*2310*/  IADD3 R17, P2, PT, R9.reuse, R12, RZ ;  /* 0x0000000c09117210 */ /* 0x040fe20007f5e0ff */
[----:B------:R-:W-:-:S04]  /*2320*/  IMAD.IADD R13, R9, 0x1, R12 ;  /* 0x00000001090d7824 */ /* 0x000fc800078e020c */
[----:B------:R-:W-:Y:S02]  /*2330*/  IMAD.X R18, RZ, RZ, RZ, P2 ;  /* 0x000000ffff127224 */ /* 0x000fe400010e06ff */
[----:B------:R-:W1:Y:S01]  /*2340*/  LDC.64 R4, c[0x0][0x380] ;  /* 0x0000e000ff047b82 */ /* 0x000e620000000a00 */
[----:B0-----:R-:W-:-:S06]  /*2350*/  IMAD.WIDE.U32 R14, R13, 0x4, R14 ;  /* 0x000000040d0e7825 */ /* 0x001fcc00078e000e */
[----:B------:R-:W2:Y:S01]  /*2360*/  LDG.E R15, desc[UR10][R14.64] ;  /* 0x0000000a0e0f7981 */ /* 0x000ea2000c1e1900 */
[----:B-1----:R-:W-:-:S04]  /*2370*/  LEA R4, P2, R17, R4, 0x2 ;  /* 0x0000000411047211 */ /* 0x002fc800078410ff */
[----:B------:R-:W-:-:S06]  /*2380*/  LEA.HI.X R5, R17, R5, R18, 0x2, P2 ;  /* 0x0000000511057211 */ /* 0x000fcc00010f1412 */
[----:B------:R-:W3:Y:S01]  /*2390*/  LDG.E R5, desc[UR10][R4.64+0x4] ;  /* 0x0000040a04057981 */ /* 0x000ee2000c1e1900 */
[----:B------:R-:W-:Y:S02]  /*23a0*/  VIADD R13, R10, 0x1 ;  /* 0x000000010a0d7836 */ /* 0x000fe40000000000 */
[----:B------:R-:W-:Y:S01]  /*23b0*/  VIADD R17, R12, 0x1 ;  /* 0x000000010c117836 */ /* 0x000fe20000000000 */
[CC--:B--2---:R-:W-:Y:S02]  /*23c0*/  ISETP.NE.AND P2, PT, R15.reuse, R0.reuse, PT ;  /* 0x000000000f00720c */ /* 0x0c4fe40003f45270 */
[----:B------:R-:W-:Y:S02]  /*23d0*/  ISETP.NE.AND P3, PT, R15, RZ, PT ;  /* 0x000000ff0f00720c */ /* 0x000fe40003f65270 */
[C---:B---3--:R-:W-:Y:S02]  /*23e0*/  ISETP.NE.AND P4, PT, R5.reuse, R0, PT ;  /* 0x000000000500720c */ /* 0x048fe40003f85270 */
[----:B------:R-:W-:-:S07]  /*23f0*/  ISETP.NE.AND P5, PT, R5, RZ, PT ;  /* 0x000000ff0500720c */ /* 0x000fce0003fa5270 */
[----:B------:R-:W-:Y:S02]  /*2400*/  @P2 IMAD.MOV R13, RZ, RZ, R10 ;  /* 0x000000ffff0d2224 */ /* 0x000fe400078e020a */
[----:B------:R-:W-:Y:S01]  /*2410*/  @!P3 SEL R8, R8, R12, !P2 ;  /* 0x0000000c0808b207 */ /* 0x000fe20005000000 */
[----:B------:R-:W-:Y:S02]  /*2420*/  VIADD R12, R12, 0x2 ;  /* 0x000000020c0c7836 */ /* 0x000fe40000000000 */
[----:B------:R-:W-:Y:S02]  /*2430*/  VIADD R10, R13, 0x1 ;  /* 0x000000010d0a7836 */ /* 0x000fe40000000000 */
[----:B------:R-:W-:Y:S01]  /*2440*/  @P4 IMAD.MOV R10, RZ, RZ, R13 ;  /* 0x000000ffff0a4224 */ /* 0x000fe200078e020d */
[----:B------:R-:W-:-:S07]  /*2450*/  @!P5 SEL R8, R8, R17, !P4 ;  /* 0x000000110808d207 */ /* 0x000fce0006000000 */
.L_x_17:
[----:B------:R-:W-:Y:S05]  /*2460*/  @!P1 BRA `(.L_x_15) ;  /* 0x0000000000209947 */ /* 0x000fea0003800000 */
[----:B------:R-:W0:Y:S01]  /*2470*/  LDC.64 R4, c[0x0][0x380] ;  /* 0x0000e000ff047b82 */ /* 0x000e220000000a00 */
[----:B------:R-:W-:-:S04]  /*2480*/  IMAD.IADD R13, R9, 0x1, R12 ;  /* 0x00000001090d7824 */ /* 0x000fc800078e020c */
[----:B0-----:R-:W-:-:S06]  /*2490*/  IMAD.WIDE.U32 R4, R13, 0x4, R4 ;  /* 0x000000040d047825 */ /* 0x001fcc00078e0004 */
[----:B------:R-:W2:Y:S02]  /*24a0*/  LDG.E R5, desc[UR10][R4.64] ;  /* 0x0000000a04057981 */ /* 0x000ea4000c1e1900 */
[----:B--2---:R-:W-:-:S13]  /*24b0*/  ISETP.NE.AND P1, PT, R5, R0, PT ;  /* 0x000000000500720c */ /* 0x004fda0003f25270 */
[----:B------:R-:W-:Y:S01]  /*24c0*/  @P1 ISETP.NE.AND P2, PT, R5, RZ, PT ;  /* 0x000000ff0500120c */ /* 0x000fe20003f45270 */
[----:B------:R-:W-:-:S03]  /*24d0*/  @!P1 VIADD R10, R10, 0x1 ;  /* 0x000000010a0a9836 */ /* 0x000fc60000000000 */
[----:B------:R-:W-:-:S09]  /*24e0*/  @P1 SEL R8, R12, R8, !P2 ;  /* 0x000000080c081207 */ /* 0x000fd20005000000 */
.L_x_15:
[----:B------:R-:W-:Y:S02]  /*24f0*/  ISETP.EQ.AND P2, PT, R10, R7, PT ;  /* 0x000000070a00720c */ /* 0x000fe40003f42270 */
[----:B------:R-:W-:-:S13]  /*2500*/  ISETP.NE.AND P1, PT, R8, -0x1, PT ;  /* 0xffffffff0800780c */ /* 0x000fda0003f25270 */
[----:B------:R-:W-:Y:S05]  /*2510*/  @P1 BRA P2, `(.L_x_18) ;  /* 0x0000000c00801947 */ /* 0x000fea0001000000 */
[----:B------:R-:W0:Y:S01]  /*2520*/  LDC R5, c[0x0][0x38c] ;  /* 0x0000e300ff057b82 */ /* 0x000e220000000800 */
[----:B------:R-:W-:-:S06]  /*2530*/  UIADD3 UR4, UPT, UPT, UR4, 0x1, URZ ;  /* 0x0000000104047890 */ /* 0x000fcc000fffe0ff */
[----:B0-----:R-:W-:-:S13]  /*2540*/  ISETP.NE.AND P1, PT, R5, UR4, PT ;  /* 0x0000000405007c0c */ /* 0x001fda000bf25270 */
[----:B------:R-:W-:Y:S05]  /*2550*/  @P1 BRA `(.L_x_19) ;  /* 0xfffffff400981947 */ /* 0x000fea000383ffff */
.L_x_12:
[----:B------:R-:W-:-:S13]  /*2560*/  ISETP.GE.AND P0, PT, R6, 0x1, PT ;  /* 0x000000010600780c */ /* 0x000fda0003f06270 */
[----:B------:R-:W-:Y:S05]  /*2570*/  @!P0 EXIT ;  /* 0x000000000000894d */ /* 0x000fea0003800000 */
[----:B------:R-:W-:-:S13]  /*2580*/  ISETP.GE.AND P0, PT, R5, 0x1, PT ;  /* 0x000000010500780c */ /* 0x000fda0003f06270 */
[----:B------:R-:W-:Y:S05]  /*2590*/  @!P0 BRA `(.L_x_20) ;  /* 0x0000000800dc8947 */ /* 0x000fea0003800000 */
[C---:B------:R-:W-:Y:S01]  /*25a0*/  LOP3.LUT R3, R5.reuse, 0x7, RZ, 0xc0, !PT ;  /* 0x0000000705037812 */ /* 0x040fe200078ec0ff */
[----:B------:R-:W-:Y:S01]  /*25b0*/  IMAD.SHL.U32 R6, R6, 0x8, RZ ;  /* 0x0000000806067824 */ /* 0x000fe200078e00ff */
[C---:B------:R-:W-:Y:S01]  /*25c0*/  LOP3.LUT R4, R5.reuse, 0x3, RZ, 0xc0, !PT ;  /* 0x0000000305047812 */ /* 0x040fe200078ec0ff */
[----:B------:R-:W-:Y:S01]  /*25d0*/  IMAD.MOV.U32 R7, RZ, RZ, RZ ;  /* 0x000000ffff077224 */ /* 0x000fe200078e00ff */
[----:B------:R-:W-:-:S07]  /*25e0*/  LOP3.LUT R5, R5, 0x7ffffff8, RZ, 0xc0, !PT ;  /* 0x7ffffff805057812 */ /* 0x000fce00078ec0ff */
.L_x_27:
[----:B------:R-:W0:Y:S01]  /*25f0*/  LDCU UR4, c[0x0][0x38c] ;  /* 0x00007180ff0477ac */ /* 0x000e220008000800 */
[----:B------:R-:W-:Y:S02]  /*2600*/  IMAD.MOV.U32 R8, RZ, RZ, -0x1 ;  /* 0xffffffffff087424 */ /* 0x000fe400078e00ff */
[----:B------:R-:W-:Y:S02]  /*2610*/  IMAD.MOV.U32 R9, RZ, RZ, RZ ;  /* 0x000000ffff097224 */ /* 0x000fe400078e00ff */
[----:B------:R-:W-:Y:S01]  /*2620*/  IMAD.MOV.U32 R19, RZ, RZ, RZ ;  /* 0x000000ffff137224 */ /* 0x000fe200078e00ff */
[----:B0-----:R-:W-:-:S09]  /*2630*/  UISETP.GE.U32.AND UP0, UPT, UR4, 0x8, UPT ;  /* 0x000000080400788c */ /* 0x001fd2000bf06070 */
[----:B------:R-:W-:Y:S05]  /*2640*/  BRA.U !UP0, `(.L_x_21) ;  /* 0x00000005085c7547 */ /* 0x000fea000b800000 */
[----:B------:R-:W0:Y:S01]  /*2650*/  LDC R14, c[0x0][0x390] ;  /* 0x0000e400ff0e7b82 */ /* 0x000e220000000800 */
[----:B------:R-:W-:Y:S02]  /*2660*/  IMAD.MOV.U32 R8, RZ, RZ, -0x1 ;  /* 0xffffffffff087424 */ /* 0x000fe400078e00ff */
[----:B------:R-:W-:Y:S02]  /*2670*/  IMAD.MOV.U32 R10, RZ, RZ, RZ ;  /* 0x000000ffff0a7224 */ /* 0x000fe400078e00ff */
[----:B------:R-:W-:-:S03]  /*2680*/  IMAD.MOV.U32 R19, RZ, RZ, RZ ;  /* 0x000000ffff137224 */ /* 0x000fc600078e00ff */
[----:B------:R-:W1:Y:S01]  /*2690*/  LDC.64 R12, c[0x0][0x380] ;  /* 0x0000e000ff0c7b82 */ /* 0x000e620000000a00 */
[----:B0-----:R-:W-:Y:S02]  /*26a0*/  IMAD.IADD R22, R7, 0x1, R14 ;  /* 0x0000000107167824 */ /* 0x001fe400078e020e */
[C-C-:B------:R-:W-:Y:S02]  /*26b0*/  IMAD R9, R14.reuse, 0x2, R7.reuse ;  /* 0x000000020e097824 */ /* 0x140fe400078e0207 */
[C-C-:B------:R-:W-:Y:S02]  /*26c0*/  IMAD R11, R14.reuse, 0x3, R7.reuse ;  /* 0x000000030e0b7824 */ /* 0x140fe400078e0207 */
[C-C-:B------:R-:W-:Y:S02]  /*26d0*/  IMAD R23, R14.reuse, 0x4, R7.reuse ;  /* 0x000000040e177824 */ /* 0x140fe400078e0207 */
[C-C-:B------:R-:W-:Y:S02]  /*26e0*/  IMAD R25, R14.reuse, 0x5, R7.reuse ;  /* 0x000000050e197824 */ /* 0x140fe400078e0207 */
[----:B------:R-:W-:-:S02]  /*26f0*/  IMAD R27, R14, 0x6, R7 ;  /* 0x000000060e1b7824 */ /* 0x000fc400078e0207 */
[----:B------:R-:W-:Y:S02]  /*2700*/  IMAD R29, R14, 0x7, R7 ;  /* 0x000000070e1d7824 */ /* 0x000fe400078e0207 */
[----:B-1----:R-:W-:-:S07]  /*2710*/  IMAD.WIDE.U32 R14, R7, 0x4, R12 ;  /* 0x00000004070e7825 */ /* 0x002fce00078e000c */
.L_x_22:
[----:B------:R-:W2:Y:S01]  /*2720*/  LDG.E R26, desc[UR10][R14.64] ;  /* 0x0000000a0e1a7981 */ /* 0x000ea2000c1e1900 */
[----:B------:R-:W-:-:S04]  /*2730*/  IMAD.WIDE.U32 R20, R22, 0x4, R12 ;  /* 0x0000000416147825 */ /* 0x000fc800078e000c */
[----:B------:R-:W-:Y:S01]  /*2740*/  IMAD.WIDE.U32 R16, R9, 0x4, R12 ;  /* 0x0000000409107825 */ /* 0x000fe200078e000c */
[----:B------:R-:W3:Y:S05]  /*2750*/  LDG.E R24, desc[UR10][R20.64] ;  /* 0x0000000a14187981 */ /* 0x000eea000c1e1900 */
[----:B------:R-:W4:Y:S01]  /*2760*/  LDG.E R17, desc[UR10][R16.64] ;  /* 0x0000000a10117981 */ /* 0x000f22000c1e1900 */
[----:B------:R-:W-:Y:S01]  /*2770*/  VIADD R28, R19, 0x1 ;  /* 0x00000001131c7836 */ /* 0x000fe20000000000 */
[----:B--2---:R-:W-:-:S13]  /*2780*/  ISETP.NE.AND P6, PT, R26, R0, PT ;  /* 0x000000001a00720c */ /* 0x004fda0003fc5270 */
[----:B------:R-:W-:Y:S02]  /*2790*/  @P6 IMAD.MOV R28, RZ, RZ, R19 ;  /* 0x000000ffff1c6224 */ /* 0x000fe400078e0213 */
[----:B------:R-:W-:-:S06]  /*27a0*/  IMAD.WIDE.U32 R18, R11, 0x4, R12 ;  /* 0x000000040b127825 */ /* 0x000fcc00078e000c */
[----:B------:R-:W2:Y:S01]  /*27b0*/  LDG.E R19, desc[UR10][R18.64] ;  /* 0x0000000a12137981 */ /* 0x000ea2000c1e1900 */
[-C--:B---3--:R-:W-:Y:S02]  /*27c0*/  ISETP.NE.AND P4, PT, R24, R0.reuse, PT ;  /* 0x000000001800720c */ /* 0x088fe40003f85270 */
[----:B----4-:R-:W-:Y:S01]  /*27d0*/  ISETP.NE.AND P2, PT, R17, R0, PT ;  /* 0x000000001100720c */ /* 0x010fe20003f45270 */
[----:B------:R-:W-:Y:S02]  /*27e0*/  VIADD R16, R28, 0x1 ;  /* 0x000000011c107836 */ /* 0x000fe40000000000 */
[----:B------:R-:W-:Y:S01]  /*27f0*/  IMAD.WIDE.U32 R20, R23, 0x4, R12 ;  /* 0x0000000417147825 */ /* 0x000fe200078e000c */
[----:B------:R-:W-:Y:S02]  /*2800*/  ISETP.NE.AND P5, PT, R24, RZ, PT ;  /* 0x000000ff1800720c */ /* 0x000fe40003fa5270 */
[----:B------:R-:W-:Y:S02]  /*2810*/  ISETP.NE.AND P1, PT, R26, RZ, PT ;  /* 0x000000ff1a00720c */ /* 0x000fe40003f25270 */
[----:B------:R-:W-:Y:S01]  /*2820*/  ISETP.NE.AND P3, PT, R17, RZ, PT ;  /* 0x000000ff1100720c */ /* 0x000fe20003f65270 */
[----:B------:R0:W3:Y:S02]  /*2830*/  LDG.E R26, desc[UR10][R20.64] ;  /* 0x0000000a141a7981 */ /* 0x0000e4000c1e1900 */
[----:B------:R-:W-:-:S04]  /*2840*/  @P4 IMAD.MOV R16, RZ, RZ, R28 ;  /* 0x000000ffff104224 */ /* 0x000fc800078e021c */
[----:B------:R-:W-:Y:S02]  /*2850*/  VIADD R24, R16, 0x1 ;  /* 0x0000000110187836 */ /* 0x000fe40000000000 */
[----:B------:R-:W-:Y:S02]  /*2860*/  @P2 IMAD.MOV R24, RZ, RZ, R16 ;  /* 0x000000ffff182224 */ /* 0x000fe400078e0210 */
[----:B------:R-:W-:-:S04]  /*2870*/  IMAD.WIDE.U32 R16, R25, 0x4, R12 ;  /* 0x0000000419107825 */ /* 0x000fc800078e000c */
[----:B0-----:R-:W-:Y:S02]  /*2880*/  IMAD.WIDE.U32 R20, R27, 0x4, R12 ;  /* 0x000000041b147825 */ /* 0x001fe400078e000c */
[----:B------:R0:W4:Y:S04]  /*2890*/  LDG.E R17, desc[UR10][R16.64] ;  /* 0x0000000a10117981 */ /* 0x000128000c1e1900 */
[----:B------:R-:W5:Y:S01]  /*28a0*/  LDG.E R21, desc[UR10][R20.64] ;  /* 0x0000000a14157981 */ /* 0x000f62000c1e1900 */
[----:B------:R-:W-:Y:S02]  /*28b0*/  @!P1 SEL R8, R8, R10, !P6 ;  /* 0x0000000a08089207 */ /* 0x000fe40007000000 */
[C---:B--2---:R-:W-:Y:S02]  /*28c0*/  ISETP.NE.AND P0, PT, R19.reuse, R0, PT ;  /* 0x000000001300720c */ /* 0x044fe40003f05270 */
[----:B------:R-:W-:Y:S01]  /*28d0*/  ISETP.NE.AND P1, PT, R19, RZ, PT ;  /* 0x000000ff1300720c */ /* 0x000fe20003f25270 */
[----:B------:R-:W-:-:S05]  /*28e0*/  VIADD R19, R10, 0x1 ;  /* 0x000000010a137836 */ /* 0x000fca0000000000 */
[----:B------:R-:W-:Y:S01]  /*28f0*/  @!P5 SEL R8, R8, R19, !P4 ;  /* 0x000000130808d207 */ /* 0x000fe20006000000 */
[----:B------:R-:W-:-:S06]  /*2900*/  IMAD.WIDE.U32 R18, R29, 0x4, R12 ;  /* 0x000000041d127825 */ /* 0x000fcc00078e000c */
[----:B------:R1:W2:Y:S01]  /*2910*/  LDG.E R19, desc[UR10][R18.64] ;  /* 0x0000000a12137981 */ /* 0x0002a2000c1e1900 */
[----:B0-----:R-:W-:Y:S01]  /*2920*/  VIADD R16, R10, 0x2 ;  /* 0x000000020a107836 */ /* 0x001fe20000000000 */
[----:B---3--:R-:W-:-:S04]  /*2930*/  ISETP.NE.AND P4, PT, R26, RZ, PT ;  /* 0x000000ff1a00720c */ /* 0x008fc80003f85270 */
[----:B------:R-:W-:Y:S01]  /*2940*/  @!P3 SEL R8, R8, R16, !P2 ;  /* 0x000000100808b207 */ /* 0x000fe20005000000 */
[----:B------:R-:W-:Y:S01]  /*2950*/  VIADD R16, R10, 0x3 ;  /* 0x000000030a107836 */ /* 0x000fe20000000000 */
[-C--:B------:R-:W-:Y:S02]  /*2960*/  ISETP.NE.AND P5, PT, R26, R0.reuse, PT ;  /* 0x000000001a00720c */ /* 0x080fe40003fa5270 */
[C---:B----4-:R-:W-:Y:S02]  /*2970*/  ISETP.NE.AND P3, PT, R17.reuse, RZ, PT ;  /* 0x000000ff1100720c */ /* 0x050fe40003f65270 */
[----:B------:R-:W-:Y:S01]  /*2980*/  ISETP.NE.AND P2, PT, R17, R0, PT ;  /* 0x000000001100720c */ /* 0x000fe20003f45270 */
[----:B------:R-:W-:Y:S01]  /*2990*/  VIADD R17, R10, 0x4 ;  /* 0x000000040a117836 */ /* 0x000fe20000000000 */
[----:B------:R-:W-:Y:S02]  /*29a0*/  @!P1 SEL R8, R8, R16, !P0 ;  /* 0x0000001008089207 */ /* 0x000fe40004000000 */
[----:B-----5:R-:W-:-:S02]  /*29b0*/  ISETP.NE.AND P1, PT, R21, RZ, PT ;  /* 0x000000ff1500720c */ /* 0x020fc40003f25270 */
[----:B------:R-:W-:Y:S01]  /*29c0*/  @!P4 SEL R8, R8, R17, !P5 ;  /* 0x000000110808c207 */ /* 0x000fe20006800000 */
[----:B------:R-:W-:Y:S02]  /*29d0*/  VIADD R17, R10, 0x5 ;  /* 0x000000050a117836 */ /* 0x000fe40000000000 */
[----:B------:R-:W-:Y:S02]  /*29e0*/  VIADD R28, R24, 0x1 ;  /* 0x00000001181c7836 */ /* 0x000fe40000000000 */
[----:B------:R-:W-:Y:S01]  /*29f0*/  @P0 IMAD.MOV R28, RZ, RZ, R24 ;  /* 0x000000ffff1c0224 */ /* 0x000fe200078e0218 */
[----:B------:R-:W-:Y:S02]  /*2a00*/  ISETP.NE.AND P0, PT, R21, R0, PT ;  /* 0x000000001500720c */ /* 0x000fe40003f05270 */
[----:B------:R-:W-:Y:S01]  /*2a10*/  @!P3 SEL R8, R8, R17, !P2 ;  /* 0x000000110808b207 */ /* 0x000fe20005000000 */
[----:B------:R-:W-:Y:S02]  /*2a20*/  VIADD R24, R28, 0x1 ;  /* 0x000000011c187836 */ /* 0x000fe40000000000 */
[----:B------:R-:W-:-:S02]  /*2a30*/  VIADD R17, R10, 0x6 ;  /* 0x000000060a117836 */ /* 0x000fc40000000000 */
[----:B------:R-:W-:-:S03]  /*2a40*/  @P5 IMAD.MOV R24, RZ, RZ, R28 ;  /* 0x000000ffff185224 */ /* 0x000fc600078e021c */
[----:B------:R-:W-:Y:S01]  /*2a50*/  @!P1 SEL R8, R8, R17, !P0 ;  /* 0x0000001108089207 */ /* 0x000fe20004000000 */
[----:B------:R-:W-:Y:S02]  /*2a60*/  VIADD R16, R24, 0x1 ;  /* 0x0000000118107836 */ /* 0x000fe40000000000 */
[----:B------:R-:W-:Y:S02]  /*2a70*/  @P2 IMAD.MOV R16, RZ, RZ, R24 ;  /* 0x000000ffff102224 */ /* 0x000fe400078e0218 */
[C---:B------:R-:W-:Y:S02]  /*2a80*/  VIADD R17, R10.reuse, 0x7 ;  /* 0x000000070a117836 */ /* 0x040fe40000000000 */
[----:B------:R-:W-:Y:S02]  /*2a90*/  VIADD R10, R10, 0x8 ;  /* 0x000000080a0a7836 */ /* 0x000fe40000000000 */
[----:B-1----:R-:W-:Y:S02]  /*2aa0*/  VIADD R18, R16, 0x1 ;  /* 0x0000000110127836 */ /* 0x002fe40000000000 */
[----:B------:R-:W-:Y:S01]  /*2ab0*/  @P0 IMAD.MOV R18, RZ, RZ, R16 ;  /* 0x000000ffff120224 */ /* 0x000fe200078e0210 */
[----:B------:R-:W-:Y:S01]  /*2ac0*/  ISETP.NE.AND P0, PT, R10, R5, PT ;  /* 0x000000050a00720c */ /* 0x000fe20003f05270 */
[----:B------:R-:W-:-:S02]  /*2ad0*/  IMAD.IADD R22, R6, 0x1, R22 ;  /* 0x0000000106167824 */ /* 0x000fc400078e0216 */
[C---:B------:R-:W-:Y:S02]  /*2ae0*/  IMAD.IADD R9, R6.reuse, 0x1, R9 ;  /* 0x0000000106097824 */ /* 0x040fe400078e0209 */
[C---:B------:R-:W-:Y:S02]  /*2af0*/  IMAD.IADD R11, R6.reuse, 0x1, R11 ;  /* 0x00000001060b7824 */ /* 0x040fe400078e020b */
[C---:B------:R-:W-:Y:S02]  /*2b00*/  IMAD.IADD R23, R6.reuse, 0x1, R23 ;  /* 0x0000000106177824 */ /* 0x040fe400078e0217 */
[C---:B------:R-:W-:Y:S02]  /*2b10*/  IMAD.IADD R25, R6.reuse, 0x1, R25 ;  /* 0x0000000106197824 */ /* 0x040fe400078e0219 */
[C---:B------:R-:W-:Y:S02]  /*2b20*/  IMAD.IADD R27, R6.reuse, 0x1, R27 ;  /* 0x00000001061b7824 */ /* 0x040fe400078e021b */
[----:B------:R-:W-:-:S02]  /*2b30*/  IMAD.IADD R29, R6, 0x1, R29 ;  /* 0x00000001061d7824 */ /* 0x000fc400078e021d */
[----:B------:R-:W-:Y:S01]  /*2b40*/  IMAD.WIDE.U32 R14, R6, 0x4, R14 ;  /* 0x00000004060e7825 */ /* 0x000fe200078e000e */
[C---:B--2---:R-:W-:Y:S02]  /*2b50*/  ISETP.NE.AND P4, PT, R19.reuse, RZ, PT ;  /* 0x000000ff1300720c */ /* 0x044fe40003f85270 */
[----:B------:R-:W-:Y:S01]  /*2b60*/  ISETP.NE.AND P5, PT, R19, R0, PT ;  /* 0x000000001300720c */ /* 0x000fe20003fa5270 */
[----:B------:R-:W-:-:S10]  /*2b70*/  VIADD R19, R18, 0x1 ;  /* 0x0000000112137836 */ /* 0x000fd40000000000 */
[----:B------:R-:W-:Y:S02]  /*2b80*/  @!P4 SEL R8, R8, R17, !P5 ;  /* 0x000000110808c207 */ /* 0x000fe40006800000 */
[----:B------:R-:W-:Y:S01]  /*2b90*/  @P5 IMAD.MOV R19, RZ, RZ, R18 ;  /* 0x000000ffff135224 */ /* 0x000fe200078e0212 */
[----:B------:R-:W-:Y:S06]  /*2ba0*/  @P0 BRA `(.L_x_22) ;  /* 0xfffffff800dc0947 */ /* 0x000fec000383ffff */
[----:B------:R-:W-:-:S07]  /*2bb0*/  IMAD.MOV.U32 R9, RZ, RZ, R5 ;  /* 0x000000ffff097224 */ /* 0x000fce00078e0005 */
.L_x_21:
[----:B------:R-:W-:-:S13]  /*2bc0*/  ISETP.NE.AND P0, PT, R3, RZ, PT ;  /* 0x000000ff0300720c */ /* 0x000fda0003f05270 */
[----:B------:R-:W-:Y:S05]  /*2bd0*/  @!P0 BRA `(.L_x_23) ;  /* 0x0000000400308947 */ /* 0x000fea0003800000 */
[----:B------:R-:W-:Y:S01]  /*2be0*/  VIADD R10, R3, 0xffffffff ;  /* 0xffffffff030a7836 */ /* 0x000fe20000000000 */
[----:B------:R-:W-:-:S04]  /*2bf0*/  ISETP.NE.AND P0, PT, R4, RZ, PT ;  /* 0x000000ff0400720c */ /* 0x000fc80003f05270 */
[----:B------:R-:W-:-:S13]  /*2c00*/  ISETP.GE.U32.AND P1, PT, R10, 0x3, PT ;  /* 0x000000030a00780c */ /* 0x000fda0003f26070 */
[----:B------:R-:W-:Y:S05]  /*2c10*/  @!P1 BRA `(.L_x_24) ;  /* 0x0000000000989947 */ /* 0x000fea0003800000 */
[----:B------:R-:W0:Y:S01]  /*2c20*/  LDC.64 R10, c[0x0][0x380] ;  /* 0x0000e000ff0a7b82 */ /* 0x000e220000000a00 */
[----:B------:R-:W1:Y:S02]  /*2c30*/  LDCU UR5, c[0x0][0x390] ;  /* 0x00007200ff0577ac */ /* 0x000e640008000800 */
[----:B-1----:R-:W-:-:S04]  /*2c40*/  IMAD R13, R9, UR5, R7 ;  /* 0x00000005090d7c24 */ /* 0x002fc8000f8e0207 */
[C---:B------:R-:W-:Y:S02]  /*2c50*/  VIADD R15, R13.reuse, UR5 ;  /* 0x000000050d0f7c36 */ /* 0x040fe40008000000 */
[----:B0-----:R-:W-:-:S04]  /*2c60*/  IMAD.WIDE.U32 R16, R13, 0x4, R10 ;  /* 0x000000040d107825 */ /* 0x001fc800078e000a */
[C-C-:B------:R-:W-:Y:S02]  /*2c70*/  IMAD.WIDE.U32 R12, R15.reuse, 0x4, R10.reuse ;  /* 0x000000040f0c7825 */ /* 0x140fe400078e000a */
[----:B------:R-:W2:Y:S02]  /*2c80*/  LDG.E R17, desc[UR10][R16.64] ;  /* 0x0000000a10117981 */ /* 0x000ea4000c1e1900 */
[----:B------:R-:W-:Y:S02]  /*2c90*/  VIADD R21, R15, UR5 ;  /* 0x000000050f157c36 */ /* 0x000fe40008000000 */
[----:B------:R-:W3:Y:S02]  /*2ca0*/  LDG.E R13, desc[UR10][R12.64] ;  /* 0x0000000a0c0d7981 */ /* 0x000ee4000c1e1900 */
[----:B------:R-:W-:-:S04]  /*2cb0*/  IMAD.WIDE.U32 R14, R21, 0x4, R10 ;  /* 0x00000004150e7825 */ /* 0x000fc800078e000a */
[----:B------:R-:W-:Y:S02]  /*2cc0*/  VIADD R21, R21, UR5 ;  /* 0x0000000515157c36 */ /* 0x000fe40008000000 */
[----:B------:R-:W4:Y:S02]  /*2cd0*/  LDG.E R15, desc[UR10][R14.64] ;  /* 0x0000000a0e0f7981 */ /* 0x000f24000c1e1900 */
[----:B------:R-:W-:-:S05]  /*2ce0*/  IMAD.WIDE.U32 R10, R21, 0x4, R10 ;  /* 0x00000004150a7825 */ /* 0x000fca00078e000a */
[----:B------:R0:W5:Y:S01]  /*2cf0*/  LDG.E R21, desc[UR10][R10.64] ;  /* 0x0000000a0a157981 */ /* 0x000162000c1e1900 */
[----:B------:R-:W-:Y:S02]  /*2d00*/  VIADD R18, R19, 0x1 ;  /* 0x0000000113127836 */ /* 0x000fe40000000000 */
[----:B0-----:R-:W-:Y:S01]  /*2d10*/  VIADD R11, R9, 0x1 ;  /* 0x00000001090b7836 */ /* 0x001fe20000000000 */
[C---:B--2---:R-:W-:Y:S02]  /*2d20*/  ISETP.NE.AND P5, PT, R17.reuse, RZ, PT ;  /* 0x000000ff1100720c */ /* 0x044fe40003fa5270 */
[-C--:B------:R-:W-:Y:S02]  /*2d30*/  ISETP.NE.AND P6, PT, R17, R0.reuse, PT ;  /* 0x000000001100720c */ /* 0x080fe40003fc5270 */
[C---:B---3--:R-:W-:Y:S02]  /*2d40*/  ISETP.NE.AND P2, PT, R13.reuse, RZ, PT ;  /* 0x000000ff0d00720c */ /* 0x048fe40003f45270 */
[----:B------:R-:W-:-:S02]  /*2d50*/  ISETP.NE.AND P1, PT, R13, R0, PT ;  /* 0x000000000d00720c */ /* 0x000fc40003f25270 */
[C---:B----4-:R-:W-:Y:S02]  /*2d60*/  ISETP.NE.AND P4, PT, R15.reuse, RZ, PT ;  /* 0x000000ff0f00720c */ /* 0x050fe40003f85270 */
[----:B------:R-:W-:-:S05]  /*2d70*/  ISETP.NE.AND P3, PT, R15, R0, PT ;  /* 0x000000000f00720c */ /* 0x000fca0003f65270 */
[----:B------:R-:W-:Y:S01]  /*2d80*/  @P6 IMAD.MOV R18, RZ, RZ, R19 ;  /* 0x000000ffff126224 */ /* 0x000fe200078e0213 */
[----:B------:R-:W-:Y:S02]  /*2d90*/  @!P5 SEL R8, R8, R9, !P6 ;  /* 0x000000090808d207 */ /* 0x000fe40007000000 */
[C---:B-----5:R-:W-:Y:S01]  /*2da0*/  ISETP.NE.AND P5, PT, R21.reuse, RZ, PT ;  /* 0x000000ff1500720c */ /* 0x060fe20003fa5270 */
[----:B------:R-:W-:Y:S01]  /*2db0*/  VIADD R12, R18, 0x1 ;  /* 0x00000001120c7836 */ /* 0x000fe20000000000 */
[----:B------:R-:W-:Y:S01]  /*2dc0*/  ISETP.NE.AND P6, PT, R21, R0, PT ;  /* 0x000000001500720c */ /* 0x000fe20003fc5270 */
[----:B------:R-:W-:Y:S01]  /*2dd0*/  @P1 IMAD.MOV R12, RZ, RZ, R18 ;  /* 0x000000ffff0c1224 */ /* 0x000fe200078e0212 */
[----:B------:R-:W-:Y:S01]  /*2de0*/  @!P2 SEL R8, R8, R11, !P1 ;  /* 0x0000000b0808a207 */ /* 0x000fe20004800000 */
[----:B------:R-:W-:Y:S02]  /*2df0*/  VIADD R11, R9, 0x2 ;  /* 0x00000002090b7836 */ /* 0x000fe40000000000 */
[----:B------:R-:W-:-:S02]  /*2e00*/  VIADD R10, R12, 0x1 ;  /* 0x000000010c0a7836 */ /* 0x000fc40000000000 */
[----:B------:R-:W-:Y:S01]  /*2e10*/  @P3 IMAD.MOV R10, RZ, RZ, R12 ;  /* 0x000000ffff0a3224 */ /* 0x000fe200078e020c */
[----:B------:R-:W-:Y:S01]  /*2e20*/  @!P4 SEL R8, R8, R11, !P3 ;  /* 0x0000000b0808c207 */ /* 0x000fe20005800000 */
[C---:B------:R-:W-:Y:S02]  /*2e30*/  VIADD R11, R9.reuse, 0x3 ;  /* 0x00000003090b7836 */ /* 0x040fe40000000000 */
[----:B------:R-:W-:Y:S02]  /*2e40*/  VIADD R19, R10, 0x1 ;  /* 0x000000010a137836 */ /* 0x000fe40000000000 */
[----:B------:R-:W-:Y:S01]  /*2e50*/  VIADD R9, R9, 0x4 ;  /* 0x0000000409097836 */ /* 0x000fe20000000000 */
[----:B------:R-:W-:Y:S01]  /*2e60*/  @!P5 SEL R8, R8, R11, !P6 ;  /* 0x0000000b0808d207 */ /* 0x000fe20007000000 */
[----:B------:R-:W-:-:S07]  /*2e70*/  @P6 IMAD.MOV R19, RZ, RZ, R10 ;  /* 0x000000ffff136224 */ /* 0x000fce00078e020a */
.L_x_24:
[----:B------:R-:W-:Y:S05]  /*2e80*/  @!P0 BRA `(.L_x_23) ;  /* 0x0000000000848947 */ /* 0x000fea0003800000 */
[----:B------:R-:W-:Y:S01]  /*2e90*/  ISETP.NE.AND P0, PT, R4, 0x1, PT ;  /* 0x000000010400780c */ /* 0x000fe20003f05270 */
[----:B------:R-:W-:-:S12]  /*2ea0*/  ULOP3.LUT UP0, URZ, UR4, 0x1, URZ, 0xc0, !UPT ;  /* 0x0000000104ff7892 */ /* 0x000fd8000f80c0ff */
[----:B------:R-:W-:Y:S05]  /*2eb0*/  @!P0 BRA `(.L_x_25) ;  /* 0x0000000000508947 */ /* 0x000fea0003800000 */
[----:B------:R-:W0:Y:S01]  /*2ec0*/  LDC.64 R10, c[0x0][0x380] ;  /* 0x0000e000ff0a7b82 */ /* 0x000e220000000a00 */
[----:B------:R-:W1:Y:S02]  /*2ed0*/  LDCU UR4, c[0x0][0x390] ;  /* 0x00007200ff0477ac */ /* 0x000e640008000800 */
[----:B-1----:R-:W-:-:S04]  /*2ee0*/  IMAD R15, R9, UR4, R7 ;  /* 0x00000004090f7c24 */ /* 0x002fc8000f8e0207 */
[----:B0-----:R-:W-:-:S04]  /*2ef0*/  IMAD.WIDE.U32 R12, R15, 0x4, R10 ;  /* 0x000000040f0c7825 */ /* 0x001fc800078e000a */
[----:B------:R-:W-:Y:S02]  /*2f00*/  VIADD R15, R15, UR4 ;  /* 0x000000040f0f7c36 */ /* 0x000fe40008000000 */
[----:B------:R-:W2:Y:S02]  /*2f10*/  LDG.E R13, desc[UR10][R12.64] ;  /* 0x0000000a0c0d7981 */ /* 0x000ea4000c1e1900 */
[----:B------:R-:W-:-:S06]  /*2f20*/  IMAD.WIDE.U32 R10, R15, 0x4, R10 ;  /* 0x000000040f0a7825 */ /* 0x000fcc00078e000a */
[----:B------:R-:W3:Y:S01]  /*2f30*/  LDG.E R11, desc[UR10][R10.64] ;  /* 0x0000000a0a0b7981 */ /* 0x000ee2000c1e1900 */
[----:B------:R-:W-:Y:S02]  /*2f40*/  VIADD R14, R19, 0x1 ;  /* 0x00000001130e7836 */ /* 0x000fe40000000000 */
[----:B------:R-:W-:Y:S01]  /*2f50*/  VIADD R15, R9, 0x1 ;  /* 0x00000001090f7836 */ /* 0x000fe20000000000 */
[CC--:B--2---:R-:W-:Y:S02]  /*2f60*/  ISETP.NE.AND P0, PT, R13.reuse, R0.reuse, PT ;  /* 0x000000000d00720c */ /* 0x0c4fe40003f05270 */
[----:B------:R-:W-:Y:S02]  /*2f70*/  ISETP.NE.AND P1, PT, R13, RZ, PT ;  /* 0x000000ff0d00720c */ /* 0x000fe40003f25270 */
[C---:B---3--:R-:W-:Y:S02]  /*2f80*/  ISETP.NE.AND P3, PT, R11.reuse, RZ, PT ;  /* 0x000000ff0b00720c */ /* 0x048fe40003f65270 */
[----:B------:R-:W-:-:S07]  /*2f90*/  ISETP.NE.AND P2, PT, R11, R0, PT ;  /* 0x000000000b00720c */ /* 0x000fce0003f45270 */
[----:B------:R-:W-:Y:S02]  /*2fa0*/  @P0 IMAD.MOV R14, RZ, RZ, R19 ;  /* 0x000000ffff0e0224 */ /* 0x000fe400078e0213 */
[----:B------:R-:W-:Y:S01]  /*2fb0*/  @!P1 SEL R8, R8, R9, !P0 ;  /* 0x0000000908089207 */ /* 0x000fe20004000000 */
[----:B------:R-:W-:Y:S02]  /*2fc0*/  VIADD R9, R9, 0x2 ;  /* 0x0000000209097836 */ /* 0x000fe40000000000 */
[----:B------:R-:W-:Y:S01]  /*2fd0*/  VIADD R19, R14, 0x1 ;  /* 0x000000010e137836 */ /* 0x000fe20000000000 */
[----:B------:R-:W-:Y:S01]  /*2fe0*/  @!P3 SEL R8, R8, R15, !P2 ;  /* 0x0000000f0808b207 */ /* 0x000fe20005000000 */
[----:B------:R-:W-:-:S07]  /*2ff0*/  @P2 IMAD.MOV R19, RZ, RZ, R14 ;  /* 0x000000ffff132224 */ /* 0x000fce00078e020e */
.L_x_25:
[----:B------:R-:W-:Y:S05]  /*3000*/  BRA.U !UP0, `(.L_x_23) ;  /* 0x0000000108247547 */ /* 0x000fea000b800000 */
[----:B------:R-:W0:Y:S01]  /*3010*/  LDC.64 R10, c[0x0][0x380] ;  /* 0x0000e000ff0a7b82 */ /* 0x000e220000000a00 */
[----:B------:R-:W1:Y:S02]  /*3020*/  LDCU UR4, c[0x0][0x390] ;  /* 0x00007200ff0477ac */ /* 0x000e640008000800 */
[----:B-1----:R-:W-:-:S04]  /*3030*/  IMAD R13, R9, UR4, R7 ;  /* 0x00000004090d7c24 */ /* 0x002fc8000f8e0207 */
[----:B0-----:R-:W-:-:S06]  /*3040*/  IMAD.WIDE.U32 R10, R13, 0x4, R10 ;  /* 0x000000040d0a7825 */ /* 0x001fcc00078e000a */
[----:B------:R-:W2:Y:S02]  /*3050*/  LDG.E R11, desc[UR10][R10.64] ;  /* 0x0000000a0a0b7981 */ /* 0x000ea4000c1e1900 */
[----:B--2---:R-:W-:-:S13]  /*3060*/  ISETP.NE.AND P0, PT, R11, R0, PT ;  /* 0x000000000b00720c */ /* 0x004fda0003f05270 */
[----:B------:R-:W-:Y:S01]  /*3070*/  @P0 ISETP.NE.AND P1, PT, R11, RZ, PT ;  /* 0x000000ff0b00020c */ /* 0x000fe20003f25270 */
[----:B------:R-:W-:-:S03]  /*3080*/  @!P0 VIADD R19, R19, 0x1 ;  /* 0x0000000113138836 */ /* 0x000fc60000000000 */
[----:B------:R-:W-:-:S09]  /*3090*/  @P0 SEL R8, R9, R8, !P1 ;  /* 0x0000000809080207 */ /* 0x000fd20004800000 */
.L_x_23:
[----:B------:R-:W-:Y:S02]  /*30a0*/  ISETP.EQ.AND P1, PT, R19, R2, PT ;  /* 0x000000021300720c */ /* 0x000fe40003f22270 */
[----:B------:R-:W-:-:S13]  /*30b0*/  ISETP.NE.AND P0, PT, R8, -0x1, PT ;  /* 0xffffffff0800780c */ /* 0x000fda0003f05270 */
[----:B------:R-:W-:Y:S05]  /*30c0*/  @P0 BRA P1, `(.L_x_26) ;  /* 0x0000000000780947 */ /* 0x000fea0000800000 */
[----:B------:R-:W0:Y:S01]  /*30d0*/  LDCU UR4, c[0x0][0x390] ;  /* 0x00007200ff0477ac */ /* 0x000e220008000800 */
[----:B------:R-:W-:-:S05]  /*30e0*/  VIADD R7, R7, 0x1 ;  /* 0x0000000107077836 */ /* 0x000fca0000000000 */
[----:B0-----:R-:W-:-:S13]  /*30f0*/  ISETP.NE.AND P0, PT, R7, UR4, PT ;  /* 0x0000000407007c0c */ /* 0x001fda000bf05270 */
[----:B------:R-:W-:Y:S05]  /*3100*/  @P0 BRA `(.L_x_27) ;  /* 0xfffffff400380947 */ /* 0x000fea000383ffff */
.L_x_20:
[----:B------:R-:W-:-:S05]  /*3110*/  UMOV UR4, URZ ;  /* 0x000000ff00047c82 */ /* 0x000fca0008000000 */
.L_x_30:
[----:B------:R-:W0:Y:S01]  /*3120*/  LDCU UR8, c[0x0][0x38c] ;  /* 0x00007180ff0877ac */ /* 0x000e220008000800 */
[----:B------:R-:W1:Y:S01]  /*3130*/  LDCU UR6, c[0x0][0x390] ;  /* 0x00007200ff0677ac */ /* 0x000e620008000800 */
[----:B------:R-:W2:Y:S01]  /*3140*/  LDCU UR5, c[0x0][0x38c] ;  /* 0x00007180ff0577ac */ /* 0x000ea20008000800 */
[----:B------:R-:W3:Y:S01]  /*3150*/  LDCU.64 UR14, c[0x0][0x380] ;  /* 0x00007000ff0e77ac */ /* 0x000ee20008000a00 */
[----:B0-----:R-:W-:Y:S02]  /*3160*/  UIMAD UR8, UR4, UR8, URZ ;  /* 0x00000008040872a4 */ /* 0x001fe4000f8e02ff */
[----:B------:R-:W-:Y:S02]  /*3170*/  UIADD3 UR4, UPT, UPT, UR4, 0x1, URZ ;  /* 0x0000000104047890 */ /* 0x000fe4000fffe0ff */
[----:B------:R-:W-:Y:S02]  /*3180*/  USHF.R.S32.HI UR12, URZ, 0x1f, UR8 ;  /* 0x0000001fff0c7899 */ /* 0x000fe40008011408 */
[----:B-123--:R-:W-:-:S11]  /*3190*/  UISETP.NE.AND UP0, UPT, UR4, UR6, UPT ;  /* 0x000000060400728c */ /* 0x00efd6000bf05270 */
.L_x_29:
[----:B------:R-:W-:-:S09]  /*31a0*/  UISETP.GE.AND UP1, UPT, UR5, 0x1, UPT ;  /* 0x000000010500788c */ /* 0x000fd2000bf26270 */
[----:B------:R-:W-:Y:S05]  /*31b0*/  BRA.U !UP1, `(.L_x_28) ;  /* 0x0000000109347547 */ /* 0x000fea000b800000 */
[----:B------:R-:W-:-:S04]  /*31c0*/  UIADD3 UR6, UP1, UPT, UR8, UR5, URZ ;  /* 0x0000000508067290 */ /* 0x000fc8000ff3e0ff */
[----:B------:R-:W-:Y:S02]  /*31d0*/  UIADD3.X UR7, UPT, UPT, URZ, UR12, URZ, UP1, !UPT ;  /* 0x0000000cff077290 */ /* 0x000fe40008ffe4ff */
[----:B------:R-:W-:-:S04]  /*31e0*/  ULEA UR9, UP1, UR6, UR14, 0x2 ;  /* 0x0000000e06097291 */ /* 0x000fc8000f8210ff */
[----:B------:R-:W-:Y:S02]  /*31f0*/  ULEA.HI.X UR7, UR6, UR15, UR7, 0x2, UP1 ;  /* 0x0000000f06077291 */ /* 0x000fe400088f1407 */
[----:B------:R-:W-:-:S04]  /*3200*/  IMAD.U32 R2, RZ, RZ, UR9 ;  /* 0x00000009ff027e24 */ /* 0x000fc8000f8e00ff */
[----:B------:R-:W-:-:S05]  /*3210*/  IMAD.U32 R3, RZ, RZ, UR7 ;  /* 0x00000007ff037e24 */ /* 0x000fca000f8e00ff */
[----:B------:R-:W2:Y:S01]  /*3220*/  LDG.E R0, desc[UR10][R2.64+-0x4] ;  /* 0xfffffc0a02007981 */ /* 0x000ea2000c1e1900 */
[----:B------:R-:W-:Y:S01]  /*3230*/  UIADD3 UR5, UPT, UPT, UR5, -0x1, URZ ;  /* 0xffffffff05057890 */ /* 0x000fe2000fffe0ff */
[----:B--2---:R-:W-:-:S13]  /*3240*/  ISETP.NE.AND P0, PT, R0, RZ, PT ;  /* 0x000000ff0000720c */ /* 0x004fda0003f05270 */
[----:B------:R-:W-:Y:S05]  /*3250*/  @P0 BRA `(.L_x_29) ;  /* 0xfffffffc00d00947 */ /* 0x000fea000383ffff */
[----:B------:R-:W0:Y:S02]  /*3260*/  LDC R5, c[0x0][0x388] ;  /* 0x0000e200ff057b82 */ /* 0x000e240000000800 */
[----:B0-----:R-:W-:Y:S01]  /*3270*/  STG.E desc[UR10][R2.64+-0x4], R5 ;  /* 0xfffffc0502007986 */ /* 0x001fe2000c10190a */
[----:B------:R-:W-:Y:S05]  /*3280*/  EXIT ;  /* 0x000000000000794d */ /* 0x000fea0003800000 */
.L_x_28:
[----:B------:R-:W-:Y:S05]  /*3290*/  BRA.U UP0, `(.L_x_30) ;  /* 0xfffffffd00a07547 */ /* 0x000fea000b83ffff */
[----:B------:R-:W-:Y:S05]  /*32a0*/  EXIT ;  /* 0x000000000000794d */ /* 0x000fea0003800000 */
.L_x_26:
[----:B------:R-:W0:Y:S01]  /*32b0*/  LDC.64 R2, c[0x0][0x380] ;  /* 0x0000e000ff027b82 */ /* 0x000e220000000a00 */
[----:B------:R-:W1:Y:S07]  /*32c0*/  LDCU UR4, c[0x0][0x390] ;  /* 0x00007200ff0477ac */ /* 0x000e6e0008000800 */
[----:B------:R-:W2:Y:S01]  /*32d0*/  LDC R5, c[0x0][0x388] ;  /* 0x0000e200ff057b82 */ /* 0x000ea20000000800 */
[----:B-1----:R-:W-:-:S04]  /*32e0*/  IMAD R7, R8, UR4, R7 ;  /* 0x0000000408077c24 */ /* 0x002fc8000f8e0207 */
[----:B0-----:R-:W-:-:S05]  /*32f0*/  IMAD.WIDE R2, R7, 0x4, R2 ;  /* 0x0000000407027825 */ /* 0x001fca00078e0202 */
[----:B--2---:R-:W-:Y:S01]  /*3300*/  STG.E desc[UR10][R2.64], R5 ;  /* 0x0000000502007986 */ /* 0x004fe2000c10190a */
[----:B------:R-:W-:Y:S05]  /*3310*/  EXIT ;  /* 0x000000000000794d */ /* 0x000fea0003800000 */
.L_x_18:
[----:B------:R-:W0:Y:S01]  /*3320*/  LDC.64 R2, c[0x0][0x380] ;  /* 0x0000e000ff027b82 */ /* 0x000e220000000a00 */
[----:B------:R-:W-:-:S07]  /*3330*/  IMAD.IADD R9, R9, 0x1, R8 ;  /* 0x0000000109097824 */ /* 0x000fce00078e0208 */
[----:B------:R-:W1:Y:S01]  /*3340*/  LDC R5, c[0x0][0x388] ;  /* 0x0000e200ff057b82 */ /* 0x000e620000000800 */
[----:B0-----:R-:W-:-:S05]  /*3350*/  IMAD.WIDE R2, R9, 0x4, R2 ;  /* 0x0000000409027825 */ /* 0x001fca00078e0202 */
[----:B-1----:R-:W-:Y:S01]  /*3360*/  STG.E desc[UR10][R2.64], R5 ;  /* 0x0000000502007986 */ /* 0x002fe2000c10190a */
[----:B------:R-:W-:Y:S05]  /*3370*/  EXIT ;  /* 0x000000000000794d */ /* 0x000fea0003800000 */
.L_x_11:
[----:B------:R-:W0:Y:S02]  /*3380*/  LDC.64 R2, c[0x0][0x380] ;  /* 0x0000e000ff027b82 */ /* 0x000e240000000a00 */
[----:B0-----:R-:W-:-:S05]  /*3390*/  IMAD.WIDE R18, R18, 0x4, R2 ;  /* 0x0000000412127825 */ /* 0x001fca00078e0202 */
[----:B------:R-:W-:Y:S01]  /*33a0*/  STG.E desc[UR10][R18.64], R4 ;  /* 0x0000000412007986 */ /* 0x000fe2000c10190a */
[----:B------:R-:W-:Y:S05]  /*33b0*/  EXIT ;  /* 0x000000000000794d */ /* 0x000fea0003800000 */
.L_x_5:
[----:B------:R-:W0:Y:S02]  /*33c0*/  LDC.64 R2, c[0x0][0x380] ;  /* 0x0000e000ff027b82 */ /* 0x000e240000000a00 */
[----:B0-----:R-:W-:-:S05]  /*33d0*/  IMAD.WIDE R10, R10, 0x4, R2 ;  /* 0x000000040a0a7825 */ /* 0x001fca00078e0202 */
[----:B------:R-:W-:Y:S01]  /*33e0*/  STG.E desc[UR10][R10.64], R4 ;  /* 0x000000040a007986 */ /* 0x000fe2000c10190a */
[----:B------:R-:W-:Y:S05]  /*33f0*/  EXIT ;  /* 0x000000000000794d */ /* 0x000fea0003800000 */
.L_x_31:
[----:B------:R-:W-:-:S00]  /*3400*/  BRA `(.L_x_31) ;  /* 0xfffffffc00fc7947 */ /* 0x000fc0000383ffff */
[----:B------:R-:W-:-:S00]  /*3410*/  NOP ;  /* 0x0000000000007918 */ /* 0x000fc00000000000 */
        /* <DEDUP_REMOVED lines=14> */
.L_x_36:


//--------------------- .text._Z10randomMovePiiiiy --------------------------
	.section	.text._Z10randomMovePiiiiy,"ax",@progbits
	.align	128
        .global         _Z10randomMovePiiiiy
        .type           _Z10randomMovePiiiiy,@function
        .size           _Z10randomMovePiiiiy,(.L_x_37 - _Z10randomMovePiiiiy)
        .other          _Z10randomMovePiiiiy,@"STO_CUDA_ENTRY STV_DEFAULT"
_Z10randomMovePiiiiy:
.text._Z10randomMovePiiiiy:
        /* <DEDUP_REMOVED lines=8> */
[----:B------:R-:W0:Y:S01]  /*0080*/  LDC R5, c[0x0][0x390] ;  /* 0x0000e400ff057b82 */ /* 0x000e220000000800 */
[----:B------:R-:W1:Y:S02]  /*0090*/  LDCU.64 UR10, c[0x0][0x398] ;  /* 0x00007300ff0a77ac */ /* 0x000e640008000a00 */
[----:B-1----:R-:W-:-:S04]  /*00a0*/  ULOP3.LUT UR4, UR10, 0xaad26b49, URZ, 0x3c, !UPT ;  /* 0xaad26b490a047892 */ /* 0x002fc8000f8e3cff */
[----:B------:R-:W-:Y:S01]  /*00b0*/  UIMAD UR4, UR4, 0x4182bed5, URZ ;  /* 0x4182bed5040478a4 */ /* 0x000fe2000f8e02ff */
[----:B0-----:R-:W0:Y:S01]  /*00c0*/  I2F.U32.RP R0, R5 ;  /* 0x0000000500007306 */ /* 0x001e220000209000 */
[----:B------:R-:W-:Y:S02]  /*00d0*/  ISETP.NE.U32.AND P1, PT, R5, RZ, PT ;  /* 0x000000ff0500720c */ /* 0x000fe40003f25070 */
[----:B------:R-:W-:Y:S02]  /*00e0*/  UIADD3 UR5, UPT, UPT, UR4, 0x75bcd15, URZ ;  /* 0x075bcd1504057890 */ /* 0x000fe4000fffe0ff */
[----:B------:R-:W-:Y:S02]  /*00f0*/  UIADD3 UR6, UPT, UPT, UR4, 0x583f19, URZ ;  /* 0x00583f1904067890 */ /* 0x000fe4000fffe0ff */
[----:B------:R-:W-:Y:S02]  /*0100*/  USHF.R.U32.HI UR7, URZ, 0x2, UR5 ;  /* 0x00000002ff077899 */ /* 0x000fe40008011605 */
[----:B------:R-:W-:-:S02]  /*0110*/  USHF.L.U32 UR8, UR6, 0x4, URZ ;  /* 0x0000000406087899 */ /* 0x000fc400080006ff */
[----:B------:R-:W-:Y:S02]  /*0120*/  ULOP3.LUT UR7, UR7, UR5, URZ, 0x3c, !UPT ;  /* 0x0000000507077292 */ /* 0x000fe4000f8e3cff */
[----:B------:R-:W-:Y:S01]  /*0130*/  ULOP3.LUT UR5, UR11, 0xf7dcefdd, URZ, 0x3c, !UPT ;  /* 0xf7dcefdd0b057892 */ /* 0x000fe2000f8e3cff */
[----:B0-----:R-:W0:Y:S01]  /*0140*/  MUFU.RCP R0, R0 ;  /* 0x0000000000007308 */ /* 0x001e220000001000 */
[----:B------:R-:W-:Y:S02]  /*0150*/  USHF.L.U32 UR9, UR7, 0x1, URZ ;  /* 0x0000000107097899 */ /* 0x000fe400080006ff */
[----:B------:R-:W-:Y:S02]  /*0160*/  UIMAD UR5, UR5, -0x658354e5, UR4 ;  /* 0x9a7cab1b050578a4 */ /* 0x000fe4000f8e0204 */
[----:B------:R-:W-:-:S04]  /*0170*/  ULOP3.LUT UR8, UR6, UR8, UR9, 0x96, !UPT ;  /* 0x0000000806087292 */ /* 0x000fc8000f8e9609 */
[----:B------:R-:W-:-:S04]  /*0180*/  ULOP3.LUT UR8, UR8, UR7, URZ, 0x3c, !UPT ;  /* 0x0000000708087292 */ /* 0x000fc8000f8e3cff */
[----:B------:R-:W-:Y:S01]  /*0190*/  UIADD3 UR5, UPT, UPT, UR5, 0x6a788e, UR8 ;  /* 0x006a788e05057890 */ /* 0x000fe2000fffe008 */
[----:B0-----:R-:W-:-:S04]  /*01a0*/  VIADD R2, R0, 0xffffffe ;  /* 0x0ffffffe00027836 */ /* 0x001fc80000000000 */
[----:B------:R0:W1:Y:S02]  /*01b0*/  F2I.FTZ.U32.TRUNC.NTZ R3, R2 ;  /* 0x0000000200037305 */ /* 0x000064000021f000 */
[----:B0-----:R-:W-:Y:S01]  /*01c0*/  IMAD.MOV.U32 R2, RZ, RZ, RZ ;  /* 0x000000ffff027224 */ /* 0x001fe200078e00ff */
[----:B-1----:R-:W-:-:S05]  /*01d0*/  IADD3 R0, PT, PT, RZ, -R3, RZ ;  /* 0x80000003ff007210 */ /* 0x002fca0007ffe0ff */
[----:B------:R-:W-:-:S04]  /*01e0*/  IMAD R7, R0, R5, RZ ;  /* 0x0000000500077224 */ /* 0x000fc800078e02ff */
[----:B------:R-:W-:-:S06]  /*01f0*/  IMAD.HI.U32 R2, R3, R7, R2 ;  /* 0x0000000703027227 */ /* 0x000fcc00078e0002 */
[----:B------:R-:W-:-:S04]  /*0200*/  IMAD.HI.U32 R2, R2, UR5, RZ ;  /* 0x0000000502027c27 */ /* 0x000fc8000f8e00ff */
[----:B------:R-:W-:-:S04]  /*0210*/  IMAD.MOV R2, RZ, RZ, -R2 ;  /* 0x000000ffff027224 */ /* 0x000fc800078e0a02 */
[----:B------:R-:W-:Y:S01]  /*0220*/  IMAD R0, R5, R2, UR5 ;  /* 0x0000000505007e24 */ /* 0x000fe2000f8e0202 */
[----:B------:R-:W0:Y:S04]  /*0230*/  LDCU.64 UR4, c[0x0][0x358] ;  /* 0x00006b00ff0477ac */ /* 0x000e280008000a00 */
[----:B------:R-:W-:-:S13]  /*0240*/  ISETP.GE.U32.AND P0, PT, R0, R5, PT ;  /* 0x000000050000720c */ /* 0x000fda0003f06070 */
[----:B------:R-:W-:-:S04]  /*0250*/  @P0 IADD3 R0, PT, PT, R0, -R5, RZ ;  /* 0x8000000500000210 */ /* 0x000fc80007ffe0ff */
[----:B------:R-:W-:-:S13]  /*0260*/  ISETP.GE.U32.AND P0, PT, R0, R5, PT ;  /* 0x000000050000720c */ /* 0x000fda0003f06070 */
[----:B------:R-:W-:Y:S01]  /*0270*/  @P0 IMAD.IADD R0, R0, 0x1, -R5 ;  /* 0x0000000100000824 */ /* 0x000fe200078e0a05 */
[----:B------:R-:W-:-:S04]  /*0280*/  @!P1 LOP3.LUT R0, RZ, R5, RZ, 0x33, !PT ;  /* 0x00000005ff009212 */ /* 0x000fc800078e33ff */
[----:B0-----:R-:W-:-:S07]  /*0290*/  MOV R6, R0 ;  /* 0x0000000000067202 */ /* 0x001fce0000000f00 */
.L_x_34:
[----:B------:R-:W0:Y:S01]  /*02a0*/  LDC.64 R2, c[0x0][0x380] ;  /* 0x0000e000ff027b82 */ /* 0x000e220000000a00 */
[----:B------:R-:W1:Y:S02]  /*02b0*/  LDCU UR6, c[0x0][0x38c] ;  /* 0x00007180ff0677ac */ /* 0x000e640008000800 */
[----:B-1----:R-:W-:-:S04]  /*02c0*/  IMAD R5, R6, UR6, RZ ;  /* 0x0000000606057c24 */ /* 0x002fc8000f8e02ff */
[----:B0-----:R-:W-:-:S05]  /*02d0*/  IMAD.WIDE R2, R5, 0x4, R2 ;  /* 0x0000000405027825 */ /* 0x001fca00078e0202 */
[----:B------:R-:W2:Y:S02]  /*02e0*/  LDG.E R4, desc[UR4][R2.64] ;  /* 0x0000000402047981 */ /* 0x000ea4000c1e1900 */
[----:B--2---:R-:W-:-:S13]  /*02f0*/  ISETP.NE.AND P0, PT, R4, RZ, PT ;  /* 0x000000ff0400720c */ /* 0x004fda0003f05270 */
[----:B------:R-:W-:Y:S05]  /*0300*/  @P0 BRA `(.L_x_32) ;  /* 0x00000000002c0947 */ /* 0x000fea0003800000 */
[----:B------:R-:W0:Y:S02]  /*0310*/  LDC R7, c[0x0][0x38c] ;  /* 0x0000e300ff077b82 */ /* 0x000e240000000800 */
.L_x_33:
[----:B0-----:R-:W-:-:S13]  /*0320*/  ISETP.GE.AND P0, PT, R7, 0x1, PT ;  /* 0x000000010700780c */ /* 0x001fda0003f06270 */
[----:B------:R-:W-:Y:S05]  /*0330*/  @!P0 BRA `(.L_x_32) ;  /* 0x0000000000208947 */ /* 0x000fea0003800000 */
[----:B------:R-:W-:-:S05]  /*0340*/  IMAD.WIDE.U32 R4, R7, 0x4, R2 ;  /* 0x0000000407047825 */ /* 0x000fca00078e0002 */
[----:B------:R-:W2:Y:S01]  /*0350*/  LDG.E R8, desc[UR4][R4.64+-0x4] ;  /* 0xfffffc0404087981 */ /* 0x000ea2000c1e1900 */
[----:B------:R-:W-:Y:S01]  /*0360*/  VIADD R7, R7, 0xffffffff ;  /* 0xffffffff07077836 */ /* 0x000fe20000000000 */
[----:B--2---:R-:W-:-:S13]  /*0370*/  ISETP.NE.AND P0, PT, R8, RZ, PT ;  /* 0x000000ff0800720c */ /* 0x004fda0003f05270 */
[----:B------:R-:W-:Y:S05]  /*0380*/  @P0 BRA `(.L_x_33) ;  /* 0xfffffffc00e40947 */ /* 0x000fea000383ffff */
[----:B------:R-:W0:Y:S02]  /*0390*/  LDC R3, c[0x0][0x388] ;  /* 0x0000e200ff037b82 */ /* 0x000e240000000800 */
[----:B0-----:R-:W-:Y:S01]  /*03a0*/  STG.E desc[UR4][R4.64+-0x4], R3 ;  /* 0xfffffc0304007986 */ /* 0x001fe2000c101904 */
[----:B------:R-:W-:Y:S05]  /*03b0*/  EXIT ;  /* 0x000000000000794d */ /* 0x000fea0003800000 */
.L_x_32:
[----:B------:R-:W0:Y:S01]  /*03c0*/  LDC R10, c[0x0][0x390] ;  /* 0x0000e400ff0a7b82 */ /* 0x000e220000000800 */
[----:B------:R-:W-:-:S04]  /*03d0*/  IADD3 R4, PT, PT, R6, 0x1, RZ ;  /* 0x0000000106047810 */ /* 0x000fc80007ffe0ff */
[----:B------:R-:W-:Y:S02]  /*03e0*/  IABS R6, R4 ;  /* 0x0000000400067213 */ /* 0x000fe40000000000 */
[----:B------:R-:W-:Y:S02]  /*03f0*/  ISETP.GE.AND P2, PT, R4, RZ, PT ;  /* 0x000000ff0400720c */ /* 0x000fe40003f46270 */
[----:B0-----:R-:W-:-:S04]  /*0400*/  IABS R7, R10 ;  /* 0x0000000a00077213 */ /* 0x001fc80000000000 */
[----:B------:R-:W0:Y:S08]  /*0410*/  I2F.RP R5, R7 ;  /* 0x0000000700057306 */ /* 0x000e300000209400 */
[----:B0-----:R-:W0:Y:S02]  /*0420*/  MUFU.RCP R5, R5 ;  /* 0x0000000500057308 */ /* 0x001e240000001000 */
[----:B0-----:R-:W-:-:S06]  /*0430*/  IADD3 R2, PT, PT, R5, 0xffffffe, RZ ;  /* 0x0ffffffe05027810 */ /* 0x001fcc0007ffe0ff */
[----:B------:R0:W1:Y:S02]  /*0440*/  F2I.FTZ.U32.TRUNC.NTZ R3, R2 ;  /* 0x0000000200037305 */ /* 0x000064000021f000 */
[----:B0-----:R-:W-:Y:S02]  /*0450*/  IMAD.MOV.U32 R2, RZ, RZ, RZ ;  /* 0x000000ffff027224 */ /* 0x001fe400078e00ff */
[----:B-1----:R-:W-:-:S04]  /*0460*/  IMAD.MOV R8, RZ, RZ, -R3 ;  /* 0x000000ffff087224 */ /* 0x002fc800078e0a03 */
[----:B------:R-:W-:-:S04]  /*0470*/  IMAD R9, R8, R7, RZ ;  /* 0x0000000708097224 */ /* 0x000fc800078e02ff */
[----:B------:R-:W-:-:S06]  /*0480*/  IMAD.HI.U32 R3, R3, R9, R2 ;  /* 0x0000000903037227 */ /* 0x000fcc00078e0002 */
[----:B------:R-:W-:-:S05]  /*0490*/  IMAD.HI.U32 R3, R3, R6, RZ ;  /* 0x0000000603037227 */ /* 0x000fca00078e00ff */
[----:B------:R-:W-:-:S05]  /*04a0*/  IADD3 R3, PT, PT, -R3, RZ, RZ ;  /* 0x000000ff03037210 */ /* 0x000fca0007ffe1ff */
[----:B------:R-:W-:-:S05]  /*04b0*/  IMAD R2, R7, R3, R6 ;  /* 0x0000000307027224 */ /* 0x000fca00078e0206 */
[----:B------:R-:W-:-:S13]  /*04c0*/  ISETP.GT.U32.AND P0, PT, R7, R2, PT ;  /* 0x000000020700720c */ /* 0x000fda0003f04070 */
[----:B------:R-:W-:Y:S01]  /*04d0*/  @!P0 IMAD.IADD R2, R2, 0x1, -R7 ;  /* 0x0000000102028824 */ /* 0x000fe200078e0a07 */
[----:B------:R-:W-:-:S04]  /*04e0*/  ISETP.NE.AND P0, PT, R10, RZ, PT ;  /* 0x000000ff0a00720c */ /* 0x000fc80003f05270 */
[----:B------:R-:W-:-:S13]  /*04f0*/  ISETP.GT.U32.AND P1, PT, R7, R2, PT ;  /* 0x000000020700720c */ /* 0x000fda0003f24070 */
[----:B------:R-:W-:-:S05]  /*0500*/  @!P1 IADD3 R2, PT, PT, R2, -R7, RZ ;  /* 0x8000000702029210 */ /* 0x000fca0007ffe0ff */
[----:B------:R-:W-:Y:S01]  /*0510*/  @!P2 IMAD.MOV R2, RZ, RZ, -R2 ;  /* 0x000000ffff02a224 */ /* 0x000fe200078e0a02 */
[----:B------:R-:W-:-:S04]  /*0520*/  @!P0 LOP3.LUT R2, RZ, R10, RZ, 0x33, !PT ;  /* 0x0000000aff028212 */ /* 0x000fc800078e33ff */
[----:B------:R-:W-:Y:S02]  /*0530*/  ISETP.NE.AND P0, PT, R2, R0, PT ;  /* 0x000000000200720c */ /* 0x000fe40003f05270 */
[----:B------:R-:W-:-:S11]  /*0540*/  MOV R6, R2 ;  /* 0x0000000200067202 */ /* 0x000fd60000000f00 */
[----:B------:R-:W-:Y:S05]  /*0550*/  @P0 BRA `(.L_x_34) ;  /* 0xfffffffc00500947 */ /* 0x000fea000383ffff */
[----:B------:R-:W-:Y:S05]  /*0560*/  EXIT ;  /* 0x000000000000794d */ /* 0x000fea0003800000 */
.L_x_35:
        /* <DEDUP_REMOVED lines=9> */
.L_x_37:


//--------------------- .nv.global.init           --------------------------
	.section	.nv.global.init,"aw",@progbits
	.align	4
.nv.global.init:
	.type		mrg32k3aM1SubSeq,@object
	.size		mrg32k3aM1SubSeq,(mrg32k3aM2SubSeq - mrg32k3aM1SubSeq)
mrg32k3aM1SubSeq:
        /*0000*/ 	.byte	0x0b, 0xcc, 0xee, 0x04, 0x73, 0x29, 0x8b, 0x6f, 0xf6, 0x53, 0x03, 0xf6, 0x23, 0xf6, 0xea, 0xda
        /* <DEDUP_REMOVED lines=125> */
	.type		mrg32k3aM2SubSeq,@object
	.size		mrg32k3aM2SubSeq,(mrg32k3aM1 - mrg32k3aM2SubSeq)
mrg32k3aM2SubSeq:
        /* <DEDUP_REMOVED lines=126> */
	.type		mrg32k3aM1,@object
	.size		mrg32k3aM1,(mrg32k3aM1Seq - mrg32k3aM1)
mrg32k3aM1:
        /* <DEDUP_REMOVED lines=144> */
	.type		mrg32k3aM1Seq,@object
	.size		mrg32k3aM1Seq,(mrg32k3aM2 - mrg32k3aM1Seq)
mrg32k3aM1Seq:
        /* <DEDUP_REMOVED lines=144> */
	.type		mrg32k3aM2,@object
	.size		mrg32k3aM2,(mrg32k3aM2Seq - mrg32k3aM2)
mrg32k3aM2:
        /* <DEDUP_REMOVED lines=144> */
	.type		mrg32k3aM2Seq,@object
	.size		mrg32k3aM2Seq,(precalc_xorwow_matrix - mrg32k3aM2Seq)
mrg32k3aM2Seq:
        /* <DEDUP_REMOVED lines=144> */
	.type		precalc_xorwow_matrix,@object
	.size		precalc_xorwow_matrix,(precalc_xorwow_offset_matrix - precalc_xorwow_matrix)
precalc_xorwow_matrix:
        /* <DEDUP_REMOVED lines=6400> */
	.type		precalc_xorwow_offset_matrix,@object
	.size		precalc_xorwow_offset_matrix,(.L_1 - precalc_xorwow_offset_matrix)
precalc_xorwow_offset_matrix:
        /* <DEDUP_REMOVED lines=6400> */
.L_1:


//--------------------- .nv.shared.reserved.0     --------------------------
	.section	.nv.shared.reserved.0,"aw",@nobits
	.weak		__nv_reservedSMEM_offset_0_alias
	.size		__nv_reservedSMEM_offset_0_alias, 0, 64
	.other		__nv_reservedSMEM_offset_0_alias,@"STO_CUDA_RESERVED_SHARED STV_DEFAULT"
__nv_reservedSMEM_offset_0_alias:
	.zero		0
	.zero		64


//--------------------- .nv.constant0._Z13lookaheadMovePiiii --------------------------
	.section	.nv.constant0._Z13lookaheadMovePiiii,"a",@progbits
	.sectionflags	@""
	.align	4
.nv.constant0._Z13lookaheadMovePiiii:
	.zero		916


//--------------------- .nv.constant0._Z10randomMovePiiiiy --------------------------
	.section	.nv.constant0._Z10randomMovePiiiiy,"a",@progbits
	.sectionflags	@""
	.align	4
.nv.constant0._Z10randomMovePiiiiy:
	.zero		928


//--------------------- SYMBOLS --------------------------

	.type		.nv.reservedSmem.offset0,@object
	.size		.nv.reservedSmem.offset0,0x4
